//
// Generated by NVIDIA NVVM Compiler
//
// Compiler Build ID: CL-36424714
// Cuda compilation tools, release 13.0, V13.0.88
// Based on NVVM 20.0.0
//

.version 9.0
.target sm_100
.address_size 64

	// .globl	_Z22runMinMaxNormalizationPdii
.extern .func  (.param .b64 func_retval0) malloc
(
	.param .b64 malloc_param_0
)
;

.visible .entry _Z22runMinMaxNormalizationPdii(
	.param .u64 .ptr .align 1 _Z22runMinMaxNormalizationPdii_param_0,
	.param .u32 _Z22runMinMaxNormalizationPdii_param_1,
	.param .u32 _Z22runMinMaxNormalizationPdii_param_2
)
{
	.reg .pred 	%p<41>;
	.reg .b32 	%r<90>;
	.reg .b64 	%rd<65>;
	.reg .b64 	%fd<61>;

	ld.param.u64 	%rd4, [_Z22runMinMaxNormalizationPdii_param_0];
	ld.param.u32 	%r48, [_Z22runMinMaxNormalizationPdii_param_1];
	ld.param.u32 	%r49, [_Z22runMinMaxNormalizationPdii_param_2];
	cvta.to.global.u64 	%rd1, %rd4;
	mul.wide.s32 	%rd5, %r49, 8;
	{ // callseq 0, 0
	.param .b64 param0;
	st.param.b64 	[param0], %rd5;
	.param .b64 retval0;
	call.uni (retval0), 
	malloc, 
	(
	param0
	);
	ld.param.b64 	%rd6, [retval0];
	} // callseq 0
	{ // callseq 1, 0
	.param .b64 param0;
	st.param.b64 	[param0], %rd5;
	.param .b64 retval0;
	call.uni (retval0), 
	malloc, 
	(
	param0
	);
	ld.param.b64 	%rd7, [retval0];
	} // callseq 1
	setp.lt.s32 	%p1, %r49, 1;
	@%p1 bra 	$L__BB0_29;
	mul.lo.s32 	%r1, %r49, %r48;
	setp.lt.s32 	%p2, %r1, 1;
	@%p2 bra 	$L__BB0_18;
	add.s32 	%r54, %r1, -1;
	div.u32 	%r2, %r54, %r49;
	add.s32 	%r55, %r2, 1;
	and.b32  	%r3, %r55, 3;
	and.b32  	%r4, %r55, -4;
	shl.b32 	%r5, %r49, 1;
	shl.b32 	%r6, %r49, 2;
	mul.lo.s32 	%r7, %r49, 3;
	neg.s32 	%r8, %r4;
	mov.b32 	%r73, 0;
$L__BB0_3:
	setp.lt.u32 	%p11, %r2, 3;
	mov.f64 	%fd60, 0d0010000000000000;
	mov.b32 	%r82, 0;
	@%p11 bra 	$L__BB0_6;
	mov.f64 	%fd60, 0d0010000000000000;
	mov.b32 	%r82, 0;
	mov.u32 	%r74, %r8;
	mov.u32 	%r75, %r49;
	mov.u32 	%r76, %r7;
	mov.u32 	%r77, %r5;
$L__BB0_5:
	mul.wide.u32 	%rd28, %r82, 8;
	add.s64 	%rd29, %rd1, %rd28;
	ld.global.f64 	%fd20, [%rd29];
	setp.gt.f64 	%p12, %fd20, %fd60;
	selp.f64 	%fd21, %fd20, %fd60, %p12;
	add.s32 	%r58, %r82, %r49;
	mul.wide.u32 	%rd30, %r75, 8;
	add.s64 	%rd31, %rd1, %rd30;
	ld.global.f64 	%fd22, [%rd31];
	setp.gt.f64 	%p13, %fd22, %fd21;
	selp.f64 	%fd23, %fd22, %fd21, %p13;
	add.s32 	%r59, %r58, %r49;
	mul.wide.u32 	%rd32, %r77, 8;
	add.s64 	%rd33, %rd1, %rd32;
	ld.global.f64 	%fd24, [%rd33];
	setp.gt.f64 	%p14, %fd24, %fd23;
	selp.f64 	%fd25, %fd24, %fd23, %p14;
	add.s32 	%r60, %r59, %r49;
	mul.wide.u32 	%rd34, %r76, 8;
	add.s64 	%rd35, %rd1, %rd34;
	ld.global.f64 	%fd26, [%rd35];
	setp.gt.f64 	%p15, %fd26, %fd25;
	selp.f64 	%fd60, %fd26, %fd25, %p15;
	add.s32 	%r82, %r60, %r49;
	add.s32 	%r77, %r77, %r6;
	add.s32 	%r76, %r76, %r6;
	add.s32 	%r75, %r75, %r6;
	add.s32 	%r74, %r74, 4;
	setp.eq.s32 	%p16, %r74, 0;
	@%p16 bra 	$L__BB0_6;
	bra.uni 	$L__BB0_5;
$L__BB0_6:
	setp.eq.s32 	%p17, %r3, 0;
	@%p17 bra 	$L__BB0_10;
	setp.eq.s32 	%p18, %r3, 1;
	mul.wide.u32 	%rd36, %r82, 8;
	add.s64 	%rd37, %rd1, %rd36;
	ld.global.f64 	%fd27, [%rd37];
	setp.gt.f64 	%p19, %fd27, %fd60;
	selp.f64 	%fd60, %fd27, %fd60, %p19;
	@%p18 bra 	$L__BB0_10;
	add.s32 	%r28, %r82, %r49;
	setp.eq.s32 	%p20, %r3, 2;
	mul.wide.u32 	%rd38, %r28, 8;
	add.s64 	%rd39, %rd1, %rd38;
	ld.global.f64 	%fd28, [%rd39];
	setp.gt.f64 	%p21, %fd28, %fd60;
	selp.f64 	%fd60, %fd28, %fd60, %p21;
	@%p20 bra 	$L__BB0_10;
	add.s32 	%r61, %r28, %r49;
	mul.wide.u32 	%rd40, %r61, 8;
	add.s64 	%rd41, %rd1, %rd40;
	ld.global.f64 	%fd29, [%rd41];
	setp.gt.f64 	%p22, %fd29, %fd60;
	selp.f64 	%fd60, %fd29, %fd60, %p22;
$L__BB0_10:
	setp.lt.u32 	%p23, %r2, 3;
	mul.wide.u32 	%rd42, %r73, 8;
	add.s64 	%rd43, %rd7, %rd42;
	st.f64 	[%rd43], %fd60;
	mov.f64 	%fd57, 0d7FEFFFFFFFFFFFFF;
	mov.b32 	%r81, 0;
	@%p23 bra 	$L__BB0_13;
	mov.f64 	%fd57, 0d7FEFFFFFFFFFFFFF;
	mov.b32 	%r81, 0;
	mov.u32 	%r80, %r81;
$L__BB0_12:
	mul.wide.u32 	%rd44, %r81, 8;
	add.s64 	%rd45, %rd1, %rd44;
	ld.global.f64 	%fd33, [%rd45];
	setp.eq.s32 	%p24, %r81, 0;
	setp.lt.f64 	%p25, %fd33, %fd57;
	selp.f64 	%fd35, %fd33, %fd57, %p25;
	selp.f64 	%fd36, %fd33, %fd35, %p24;
	add.s32 	%r64, %r81, %r49;
	mul.wide.u32 	%rd46, %r64, 8;
	add.s64 	%rd47, %rd1, %rd46;
	ld.global.f64 	%fd37, [%rd47];
	setp.lt.f64 	%p26, %fd37, %fd36;
	selp.f64 	%fd38, %fd37, %fd36, %p26;
	add.s32 	%r65, %r64, %r49;
	mul.wide.u32 	%rd48, %r65, 8;
	add.s64 	%rd49, %rd1, %rd48;
	ld.global.f64 	%fd39, [%rd49];
	setp.lt.f64 	%p27, %fd39, %fd38;
	selp.f64 	%fd40, %fd39, %fd38, %p27;
	add.s32 	%r66, %r65, %r49;
	mul.wide.u32 	%rd50, %r66, 8;
	add.s64 	%rd51, %rd1, %rd50;
	ld.global.f64 	%fd41, [%rd51];
	setp.lt.f64 	%p28, %fd41, %fd40;
	selp.f64 	%fd57, %fd41, %fd40, %p28;
	add.s32 	%r81, %r66, %r49;
	add.s32 	%r80, %r80, 4;
	setp.ne.s32 	%p29, %r80, %r4;
	@%p29 bra 	$L__BB0_12;
$L__BB0_13:
	setp.eq.s32 	%p30, %r3, 0;
	@%p30 bra 	$L__BB0_17;
	setp.eq.s32 	%p31, %r3, 1;
	mul.wide.u32 	%rd52, %r81, 8;
	add.s64 	%rd53, %rd1, %rd52;
	ld.global.f64 	%fd42, [%rd53];
	setp.eq.s32 	%p32, %r81, 0;
	setp.lt.f64 	%p33, %fd42, %fd57;
	selp.f64 	%fd44, %fd42, %fd57, %p33;
	selp.f64 	%fd57, %fd42, %fd44, %p32;
	@%p31 bra 	$L__BB0_17;
	add.s32 	%r25, %r81, %r49;
	setp.eq.s32 	%p34, %r3, 2;
	mul.wide.u32 	%rd54, %r25, 8;
	add.s64 	%rd55, %rd1, %rd54;
	ld.global.f64 	%fd45, [%rd55];
	setp.lt.f64 	%p35, %fd45, %fd57;
	selp.f64 	%fd57, %fd45, %fd57, %p35;
	@%p34 bra 	$L__BB0_17;
	add.s32 	%r67, %r25, %r49;
	mul.wide.u32 	%rd56, %r67, 8;
	add.s64 	%rd57, %rd1, %rd56;
	ld.global.f64 	%fd46, [%rd57];
	setp.lt.f64 	%p36, %fd46, %fd57;
	selp.f64 	%fd57, %fd46, %fd57, %p36;
$L__BB0_17:
	add.s64 	%rd59, %rd6, %rd42;
	st.f64 	[%rd59], %fd57;
	add.s32 	%r73, %r73, 1;
	setp.eq.s32 	%p37, %r73, %r49;
	@%p37 bra 	$L__BB0_29;
	bra.uni 	$L__BB0_3;
$L__BB0_18:
	and.b32  	%r29, %r49, 7;
	setp.lt.u32 	%p3, %r49, 8;
	mov.b32 	%r85, 0;
	@%p3 bra 	$L__BB0_21;
	and.b32  	%r85, %r49, 2147483640;
	mov.b32 	%r83, 0;
$L__BB0_20:
	.pragma "nounroll";
	mul.wide.u32 	%rd8, %r83, 8;
	add.s64 	%rd9, %rd7, %rd8;
	mov.b64 	%rd10, 4503599627370496;
	st.u64 	[%rd9], %rd10;
	add.s64 	%rd11, %rd6, %rd8;
	mov.b64 	%rd12, 9218868437227405311;
	st.u64 	[%rd11], %rd12;
	st.u64 	[%rd9+8], %rd10;
	st.u64 	[%rd11+8], %rd12;
	st.u64 	[%rd9+16], %rd10;
	st.u64 	[%rd11+16], %rd12;
	st.u64 	[%rd9+24], %rd10;
	st.u64 	[%rd11+24], %rd12;
	st.u64 	[%rd9+32], %rd10;
	st.u64 	[%rd11+32], %rd12;
	st.u64 	[%rd9+40], %rd10;
	st.u64 	[%rd11+40], %rd12;
	st.u64 	[%rd9+48], %rd10;
	st.u64 	[%rd11+48], %rd12;
	st.u64 	[%rd9+56], %rd10;
	st.u64 	[%rd11+56], %rd12;
	add.s32 	%r83, %r83, 8;
	setp.ne.s32 	%p4, %r83, %r85;
	@%p4 bra 	$L__BB0_20;
$L__BB0_21:
	setp.eq.s32 	%p5, %r29, 0;
	@%p5 bra 	$L__BB0_29;
	and.b32  	%r34, %r49, 3;
	setp.lt.u32 	%p6, %r29, 4;
	@%p6 bra 	$L__BB0_24;
	mul.wide.u32 	%rd13, %r85, 8;
	add.s64 	%rd14, %rd7, %rd13;
	mov.b64 	%rd15, 4503599627370496;
	st.u64 	[%rd14], %rd15;
	add.s64 	%rd16, %rd6, %rd13;
	mov.b64 	%rd17, 9218868437227405311;
	st.u64 	[%rd16], %rd17;
	st.u64 	[%rd14+8], %rd15;
	st.u64 	[%rd16+8], %rd17;
	st.u64 	[%rd14+16], %rd15;
	st.u64 	[%rd16+16], %rd17;
	st.u64 	[%rd14+24], %rd15;
	st.u64 	[%rd16+24], %rd17;
	add.s32 	%r85, %r85, 4;
$L__BB0_24:
	setp.eq.s32 	%p7, %r34, 0;
	@%p7 bra 	$L__BB0_29;
	setp.eq.s32 	%p8, %r34, 1;
	@%p8 bra 	$L__BB0_27;
	mul.wide.u32 	%rd18, %r85, 8;
	add.s64 	%rd19, %rd7, %rd18;
	mov.b64 	%rd20, 4503599627370496;
	st.u64 	[%rd19], %rd20;
	add.s64 	%rd21, %rd6, %rd18;
	mov.b64 	%rd22, 9218868437227405311;
	st.u64 	[%rd21], %rd22;
	st.u64 	[%rd19+8], %rd20;
	st.u64 	[%rd21+8], %rd22;
	add.s32 	%r85, %r85, 2;
$L__BB0_27:
	and.b32  	%r52, %r49, 1;
	setp.eq.b32 	%p9, %r52, 1;
	not.pred 	%p10, %p9;
	@%p10 bra 	$L__BB0_29;
	mul.wide.u32 	%rd23, %r85, 8;
	add.s64 	%rd24, %rd7, %rd23;
	mov.b64 	%rd25, 4503599627370496;
	st.u64 	[%rd24], %rd25;
	add.s64 	%rd26, %rd6, %rd23;
	mov.b64 	%rd27, 9218868437227405311;
	st.u64 	[%rd26], %rd27;
$L__BB0_29:
	mov.u32 	%r39, %ntid.x;
	mov.u32 	%r68, %ctaid.x;
	mov.u32 	%r69, %tid.x;
	mad.lo.s32 	%r87, %r68, %r39, %r69;
	mul.lo.s32 	%r41, %r49, %r48;
	setp.ge.s32 	%p38, %r87, %r41;
	@%p38 bra 	$L__BB0_34;
	mov.u32 	%r71, %nctaid.x;
	mul.lo.s32 	%r42, %r39, %r71;
	mov.b32 	%r88, 0;
$L__BB0_31:
	add.s32 	%r45, %r88, 1;
	setp.eq.s32 	%p39, %r45, %r49;
	mov.b32 	%r89, 0;
	@%p39 bra 	$L__BB0_33;
	mul.wide.s32 	%rd60, %r87, 8;
	add.s64 	%rd61, %rd1, %rd60;
	ld.global.f64 	%fd47, [%rd61];
	mul.wide.s32 	%rd62, %r88, 8;
	add.s64 	%rd63, %rd6, %rd62;
	ld.f64 	%fd48, [%rd63];
	sub.f64 	%fd49, %fd47, %fd48;
	add.s64 	%rd64, %rd7, %rd62;
	ld.f64 	%fd50, [%rd64];
	sub.f64 	%fd51, %fd50, %fd48;
	div.rn.f64 	%fd52, %fd49, %fd51;
	st.global.f64 	[%rd61], %fd52;
	mov.u32 	%r89, %r45;
$L__BB0_33:
	add.s32 	%r87, %r87, %r42;
	setp.lt.s32 	%p40, %r87, %r41;
	mov.u32 	%r88, %r89;
	@%p40 bra 	$L__BB0_31;
$L__BB0_34:
	ret;

}


// ===== COMPILED SASS (sm_100) =====

	.target	sm_100

	.elftype	@"ET_EXEC"


//--------------------- .note.nv.tkinfo           --------------------------
	.section	.note.nv.tkinfo,"",@"SHT_NOTE"
	.sectionflags	@"SHF_NOTE_NV_TKINFO"
	.tkinfo
        /*0018*/ 	.word	0x00000002
        /*0030*/ 	.string	""
        /*0030*/ 	.string	"ptxas"
        /*0030*/ 	.string	"Cuda compilation tools, release 13.0, V13.0.88"
        /*0030*/ 	.string	"Build cuda_13.0.r13.0/compiler.36424714_0"
        /*0030*/ 	.string	"-arch sm_100 -m 64 "



//--------------------- .note.nv.cuinfo           --------------------------
	.section	.note.nv.cuinfo,"",@"SHT_NOTE"
	.sectionflags	@"SHF_NOTE_NV_CUINFO"
        /*0018*/ 	.short	0x0002
        /*001a*/ 	.short	0x0064
        /*001c*/ 	.short	0x0082
	.zero		2


//--------------------- .nv.info                  --------------------------
	.section	.nv.info,"",@"SHT_CUDA_INFO"
	.align	4


	//----- nvinfo : EIATTR_REGCOUNT
	.align		4
        /*0000*/ 	.byte	0x04, 0x2f
        /*0002*/ 	.short	(.L_1 - .L_0)
	.align		4
.L_0:
        /*0004*/ 	.word	index@(_Z22runMinMaxNormalizationPdii)
        /*0008*/ 	.word	0x00000028


	//----- nvinfo : EIATTR_FRAME_SIZE
	.align		4
.L_1:
        /*000c*/ 	.byte	0x04, 0x11
        /*000e*/ 	.short	(.L_3 - .L_2)
	.align		4
.L_2:
        /*0010*/ 	.word	index@($__internal_0_$__cuda_sm20_div_rn_f64_full)
        /*0014*/ 	.word	0x00000000


	//----- nvinfo : EIATTR_FRAME_SIZE
	.align		4
.L_3:
        /*0018*/ 	.byte	0x04, 0x11
        /*001a*/ 	.short	(.L_5 - .L_4)
	.align		4
.L_4:
        /*001c*/ 	.word	index@(_Z22runMinMaxNormalizationPdii)
        /*0020*/ 	.word	0x00000000


	//----- nvinfo : EIATTR_MIN_STACK_SIZE
	.align		4
.L_5:
        /*0024*/ 	.byte	0x04, 0x12
        /*0026*/ 	.short	(.L_7 - .L_6)
	.align		4
.L_6:
        /*0028*/ 	.word	index@(_Z22runMinMaxNormalizationPdii)
        /*002c*/ 	.word	0x00000000
.L_7:


//--------------------- .nv.compat                --------------------------
	.section	.nv.compat,"",@"SHT_CUDA_COMPAT_INFO"
	.align	4
        /*0000*/ 	.byte	0x02, 0x09, 0x00, 0x00, 0x02, 0x02, 0x01, 0x00, 0x02, 0x05, 0x05, 0x00, 0x03, 0x07, 0x01, 0x01
        /*0010*/ 	.byte	0x02, 0x03, 0x00, 0x00, 0x02, 0x06, 0x01, 0x00, 0x04, 0x0b, 0x08, 0x00, 0x01, 0x00, 0x00, 0x00
        /*0020*/ 	.byte	0x00, 0x00, 0x00, 0x00


//--------------------- .nv.info._Z22runMinMaxNormalizationPdii --------------------------
	.section	.nv.info._Z22runMinMaxNormalizationPdii,"",@"SHT_CUDA_INFO"
	.sectionflags	@""
	.align	4


	//----- nvinfo : EIATTR_CUDA_API_VERSION
	.align		4
        /*0000*/ 	.byte	0x04, 0x37
        /*0002*/ 	.short	(.L_9 - .L_8)
.L_8:
        /*0004*/ 	.word	0x00000082


	//----- nvinfo : EIATTR_KPARAM_INFO
	.align		4
.L_9:
        /*0008*/ 	.byte	0x04, 0x17
        /*000a*/ 	.short	(.L_11 - .L_10)
.L_10:
        /*000c*/ 	.word	0x00000000
        /*0010*/ 	.short	0x0002
        /*0012*/ 	.short	0x000c
        /*0014*/ 	.byte	0x00, 0xf0, 0x11, 0x00


	//----- nvinfo : EIATTR_KPARAM_INFO
	.align		4
.L_11:
        /*0018*/ 	.byte	0x04, 0x17
        /*001a*/ 	.short	(.L_13 - .L_12)
.L_12:
        /*001c*/ 	.word	0x00000000
        /*0020*/ 	.short	0x0001
        /*0022*/ 	.short	0x0008
        /*0024*/ 	.byte	0x00, 0xf0, 0x11, 0x00


	//----- nvinfo : EIATTR_KPARAM_INFO
	.align		4
.L_13:
        /*0028*/ 	.byte	0x04, 0x17
        /*002a*/ 	.short	(.L_15 - .L_14)
.L_14:
        /*002c*/ 	.word	0x00000000
        /*0030*/ 	.short	0x0000
        /*0032*/ 	.short	0x0000
        /*0034*/ 	.byte	0x00, 0xf5, 0x21, 0x00


	//----- nvinfo : EIATTR_SPARSE_MMA_MASK
	.align		4
.L_15:
        /*0038*/ 	.byte	0x03, 0x50
        /*003a*/ 	.short	0x0000


	//----- nvinfo : EIATTR_MAXREG_COUNT
	.align		4
        /*003c*/ 	.byte	0x03, 0x1b
        /*003e*/ 	.short	0x00ff


	//----- nvinfo : EIATTR_EXTERNS
	.align		4
        /*0040*/ 	.byte	0x04, 0x0f
        /*0042*/ 	.short	(.L_17 - .L_16)


	//   ....[0]....
	.align		4
.L_16:
        /*0044*/ 	.word	index@(malloc)


	//----- nvinfo : EIATTR_MERCURY_ISA_VERSION
	.align		4
.L_17:
        /*0048*/ 	.byte	0x03, 0x5f
        /*004a*/ 	.short	0x0101


	//----- nvinfo : EIATTR_VRC_CTA_INIT_COUNT
	.align		4
        /*004c*/ 	.byte	0x02, 0x4a
	.zero		1
	.zero		1


	//----- nvinfo : EIATTR_SYSCALL_OFFSETS
	.align		4
        /*0050*/ 	.byte	0x04, 0x46
        /*0052*/ 	.short	(.L_19 - .L_18)


	//   ....[0]....
.L_18:
        /*0054*/ 	.word	0x000000b0


	//   ....[1]....
        /*0058*/ 	.word	0x00000160


	//----- nvinfo : EIATTR_EXIT_INSTR_OFFSETS
	.align		4
.L_19:
        /*005c*/ 	.byte	0x04, 0x1c
        /*005e*/ 	.short	(.L_21 - .L_20)


	//   ....[0]....
.L_20:
        /*0060*/ 	.word	0x00002f90


	//   ....[1]....
        /*0064*/ 	.word	0x000032b0


	//----- nvinfo : EIATTR_CRS_STACK_SIZE
	.align		4
.L_21:
        /*0068*/ 	.byte	0x04, 0x1e
        /*006a*/ 	.short	(.L_23 - .L_22)
.L_22:
        /*006c*/ 	.word	0x00000000


	//----- nvinfo : EIATTR_CBANK_PARAM_SIZE
	.align		4
.L_23:
        /*0070*/ 	.byte	0x03, 0x19
        /*0072*/ 	.short	0x0010


	//----- nvinfo : EIATTR_PARAM_CBANK
	.align		4
        /*0074*/ 	.byte	0x04, 0x0a
        /*0076*/ 	.short	(.L_25 - .L_24)
	.align		4
.L_24:
        /*0078*/ 	.word	index@(.nv.constant0._Z22runMinMaxNormalizationPdii)
        /*007c*/ 	.short	0x0380
        /*007e*/ 	.short	0x0010


	//----- nvinfo : EIATTR_SW_WAR
	.align		4
.L_25:
        /*0080*/ 	.byte	0x04, 0x36
        /*0082*/ 	.short	(.L_27 - .L_26)
.L_26:
        /*0084*/ 	.word	0x00000008
.L_27:


//--------------------- .nv.callgraph             --------------------------
	.section	.nv.callgraph,"",@"SHT_CUDA_CALLGRAPH"
	.align	4
	.sectionentsize	8
	.align		4
        /*0000*/ 	.word	0x00000000
	.align		4
        /*0004*/ 	.word	0xffffffff
	.align		4
        /*0008*/ 	.word	index@(_Z22runMinMaxNormalizationPdii)
	.align		4
        /*000c*/ 	.word	index@(malloc)
	.align		4
        /*0010*/ 	.word	0x00000000
	.align		4
        /*0014*/ 	.word	0xfffffffe
	.align		4
        /*0018*/ 	.word	0x00000000
	.align		4
        /*001c*/ 	.word	0xfffffffd
	.align		4
        /*0020*/ 	.word	0x00000000
	.align		4
        /*0024*/ 	.word	0xfffffffc


//--------------------- .nv.constant4             --------------------------
	.section	.nv.constant4,"a",@progbits
	.align	8
	.align		8
.nv.constant4:
        /*0000*/ 	.dword	malloc


//--------------------- .text._Z22runMinMaxNormalizationPdii --------------------------
	.section	.text._Z22runMinMaxNormalizationPdii,"ax",@progbits
	.align	128
        .global         _Z22runMinMaxNormalizationPdii
        .type           _Z22runMinMaxNormalizationPdii,@function
        .size           _Z22runMinMaxNormalizationPdii,(.L_x_38 - _Z22runMinMaxNormalizationPdii)
        .other          _Z22runMinMaxNormalizationPdii,@"STO_CUDA_ENTRY STV_DEFAULT"
_Z22runMinMaxNormalizationPdii:
.text._Z22runMinMaxNormalizationPdii:
[----:B------:R-:W0:Y:S01]  /*0000*/  LDC R1, c[0x0][0x37c] ;  /* 0x0000df00ff017b82 */ /* 0x000e220000000800 */
[----:B------:R-:W1:Y:S01]  /*0010*/  LDCU UR36, c[0x0][0x38c] ;  /* 0x00007180ff2477ac */ /* 0x000e620008000800 */
[----:B------:R-:W-:-:S06]  /*0020*/  MOV R2, 0x0 ;  /* 0x0000000000027802 */ /* 0x000fcc0000000f00 */
[----:B------:R2:W3:Y:S01]  /*0030*/  LDC.64 R6, c[0x4][R2] ;  /* 0x0100000002067b82 */ /* 0x0004e20000000a00 */
[----:B-1----:R-:W-:-:S06]  /*0040*/  UIMAD.WIDE UR36, UR36, 0x8, URZ ;  /* 0x00000008242478a5 */ /* 0x002fcc000f8e02ff */
[----:B------:R-:W-:Y:S02]  /*0050*/  IMAD.U32 R9, RZ, RZ, UR37 ;  /* 0x00000025ff097e24 */ /* 0x000fe4000f8e00ff */
[----:B------:R-:W-:Y:S02]  /*0060*/  IMAD.U32 R5, RZ, RZ, UR37 ;  /* 0x00000025ff057e24 */ /* 0x000fe4000f8e00ff */
[----:B------:R-:W-:Y:S02]  /*0070*/  IMAD.U32 R4, RZ, RZ, UR36 ;  /* 0x00000024ff047e24 */ /* 0x000fe4000f8e00ff */
[----:B------:R-:W-:Y:S02]  /*0080*/  IMAD.U32 R8, RZ, RZ, UR36 ;  /* 0x00000024ff087e24 */ /* 0x000fe4000f8e00ff */
[----:B--2---:R-:W-:-:S07]  /*0090*/  IMAD.MOV.U32 R5, RZ, RZ, R9 ;  /* 0x000000ffff057224 */ /* 0x004fce00078e0009 */
[----:B------:R-:W-:-:S07]  /*00a0*/  LEPC R20, `(.L_x_0) ;  /* 0x000000001014794e */ /* 0x000fce0000000000 */
[----:B0--3--:R-:W-:Y:S05]  /*00b0*/  CALL.ABS.NOINC R6 ;  /* 0x0000000006007343 */ /* 0x009fea0003c00000 */
.L_x_0:
[----:B------:R-:W0:Y:S01]  /*00c0*/  LDC.64 R2, c[0x4][R2] ;  /* 0x0100000002027b82 */ /* 0x000e220000000a00 */
[----:B------:R-:W-:Y:S02]  /*00d0*/  IMAD.U32 R6, RZ, RZ, UR36 ;  /* 0x00000024ff067e24 */ /* 0x000fe4000f8e00ff */
[----:B------:R-:W-:Y:S02]  /*00e0*/  IMAD.U32 R9, RZ, RZ, UR37 ;  /* 0x00000025ff097e24 */ /* 0x000fe4000f8e00ff */
[----:B------:R-:W-:Y:S02]  /*00f0*/  IMAD.MOV.U32 R16, RZ, RZ, R4 ;  /* 0x000000ffff107224 */ /* 0x000fe400078e0004 */
[----:B------:R-:W-:Y:S02]  /*0100*/  IMAD.MOV.U32 R17, RZ, RZ, R5 ;  /* 0x000000ffff117224 */ /* 0x000fe400078e0005 */
[----:B------:R-:W-:Y:S02]  /*0110*/  IMAD.U32 R7, RZ, RZ, UR37 ;  /* 0x00000025ff077e24 */ /* 0x000fe4000f8e00ff */
[----:B------:R-:W-:-:S02]  /*0120*/  IMAD.U32 R8, RZ, RZ, UR36 ;  /* 0x00000024ff087e24 */ /* 0x000fc4000f8e00ff */
[----:B------:R-:W-:Y:S02]  /*0130*/  IMAD.MOV.U32 R4, RZ, RZ, R6 ;  /* 0x000000ffff047224 */ /* 0x000fe400078e0006 */
[----:B------:R-:W-:-:S07]  /*0140*/  IMAD.MOV.U32 R5, RZ, RZ, R9 ;  /* 0x000000ffff057224 */ /* 0x000fce00078e0009 */
[----:B------:R-:W-:-:S07]  /*0150*/  LEPC R20, `(.L_x_1) ;  /* 0x000000001014794e */ /* 0x000fce0000000000 */
[----:B0-----:R-:W-:Y:S05]  /*0160*/  CALL.ABS.NOINC R2 ;  /* 0x0000000002007343 */ /* 0x001fea0003c00000 */
.L_x_1:
[----:B------:R-:W0:Y:S01]  /*0170*/  LDCU UR4, c[0x0][0x38c] ;  /* 0x00007180ff0477ac */ /* 0x000e220008000800 */
[----:B------:R-:W1:Y:S01]  /*0180*/  LDC.64 R12, c[0x0][0x358] ;  /* 0x0000d600ff0c7b82 */ /* 0x000e620000000a00 */
[----:B0-----:R-:W-:-:S05]  /*0190*/  IMAD.U32 R7, RZ, RZ, UR4 ;  /* 0x00000004ff077e24 */ /* 0x001fca000f8e00ff */
[----:B------:R-:W-:-:S13]  /*01a0*/  ISETP.GE.AND P0, PT, R7, 0x1, PT ;  /* 0x000000010700780c */ /* 0x000fda0003f06270 */
[----:B------:R-:W-:Y:S05]  /*01b0*/  @!P0 BRA `(.L_x_2) ;  /* 0x0000002c00588947 */ /* 0x000fea0003800000 */
[----:B------:R-:W0:Y:S02]  /*01c0*/  LDCU UR4, c[0x0][0x388] ;  /* 0x00007100ff0477ac */ /* 0x000e240008000800 */
[----:B0-----:R-:W-:-:S05]  /*01d0*/  IMAD R0, R7, UR4, RZ ;  /* 0x0000000407007c24 */ /* 0x001fca000f8e02ff */
[----:B------:R-:W-:-:S13]  /*01e0*/  ISETP.GE.AND P0, PT, R0, 0x1, PT ;  /* 0x000000010000780c */ /* 0x000fda0003f06270 */
[----:B------:R-:W-:Y:S05]  /*01f0*/  @!P0 BRA `(.L_x_3) ;  /* 0x0000002400208947 */ /* 0x000fea0003800000 */
[----:B------:R-:W0:Y:S01]  /*0200*/  I2F.U32.RP R6, R7 ;  /* 0x0000000700067306 */ /* 0x000e220000209000 */
[----:B------:R-:W-:Y:S01]  /*0210*/  ISETP.NE.U32.AND P2, PT, R7, RZ, PT ;  /* 0x000000ff0700720c */ /* 0x000fe20003f45070 */
[----:B------:R-:W-:Y:S06]  /*0220*/  BSSY.RECONVERGENT B0, `(.L_x_4) ;  /* 0x0000244000007945 */ /* 0x000fec0003800200 */
[----:B0-----:R-:W0:Y:S02]  /*0230*/  MUFU.RCP R6, R6 ;  /* 0x0000000600067308 */ /* 0x001e240000001000 */
[----:B0-----:R-:W-:-:S02]  /*0240*/  VIADD R3, R6, 0xffffffe ;  /* 0x0ffffffe06037836 */ /* 0x001fc40000000000 */
[----:B------:R-:W-:-:S04]  /*0250*/  IMAD R6, R7, 0x3, RZ ;  /* 0x0000000307067824 */ /* 0x000fc800078e02ff */
[----:B------:R-:W0:Y:S02]  /*0260*/  F2I.FTZ.U32.TRUNC.NTZ R3, R3 ;  /* 0x0000000300037305 */ /* 0x000e24000021f000 */
[----:B0-----:R-:W-:-:S04]  /*0270*/  IMAD.MOV R2, RZ, RZ, -R3 ;  /* 0x000000ffff027224 */ /* 0x001fc800078e0a03 */
[----:B------:R-:W-:Y:S02]  /*0280*/  IMAD R9, R2, R7, RZ ;  /* 0x0000000702097224 */ /* 0x000fe400078e02ff */
[----:B------:R-:W-:-:S04]  /*0290*/  IMAD.MOV.U32 R2, RZ, RZ, RZ ;  /* 0x000000ffff027224 */ /* 0x000fc800078e00ff */
[----:B------:R-:W-:-:S04]  /*02a0*/  IMAD.HI.U32 R9, R3, R9, R2 ;  /* 0x0000000903097227 */ /* 0x000fc800078e0002 */
[----:B------:R-:W-:-:S04]  /*02b0*/  VIADD R2, R0, 0xffffffff ;  /* 0xffffffff00027836 */ /* 0x000fc80000000000 */
[----:B------:R-:W-:-:S04]  /*02c0*/  IMAD.HI.U32 R0, R9, R2, RZ ;  /* 0x0000000209007227 */ /* 0x000fc800078e00ff */
[----:B------:R-:W-:-:S04]  /*02d0*/  IMAD.MOV R8, RZ, RZ, -R0 ;  /* 0x000000ffff087224 */ /* 0x000fc800078e0a00 */
[----:B------:R-:W-:-:S05]  /*02e0*/  IMAD R2, R7, R8, R2 ;  /* 0x0000000807027224 */ /* 0x000fca00078e0202 */
[----:B------:R-:W-:-:S13]  /*02f0*/  ISETP.GE.U32.AND P0, PT, R2, R7, PT ;  /* 0x000000070200720c */ /* 0x000fda0003f06070 */
[----:B------:R-:W-:Y:S02]  /*0300*/  @P0 IMAD.IADD R2, R2, 0x1, -R7 ;  /* 0x0000000102020824 */ /* 0x000fe400078e0a07 */
[----:B------:R-:W-:-:S03]  /*0310*/  @P0 VIADD R0, R0, 0x1 ;  /* 0x0000000100000836 */ /* 0x000fc60000000000 */
[----:B------:R-:W-:Y:S01]  /*0320*/  ISETP.GE.U32.AND P1, PT, R2, R7, PT ;  /* 0x000000070200720c */ /* 0x000fe20003f26070 */
[----:B------:R-:W-:-:S12]  /*0330*/  IMAD.SHL.U32 R2, R7, 0x2, RZ ;  /* 0x0000000207027824 */ /* 0x000fd800078e00ff */
[----:B------:R-:W-:Y:S01]  /*0340*/  @P1 VIADD R0, R0, 0x1 ;  /* 0x0000000100001836 */ /* 0x000fe20000000000 */
[----:B------:R-:W-:Y:S01]  /*0350*/  @!P2 LOP3.LUT R0, RZ, R7, RZ, 0x33, !PT ;  /* 0x00000007ff00a212 */ /* 0x000fe200078e33ff */
[----:B------:R-:W-:-:S04]  /*0360*/  IMAD.MOV.U32 R7, RZ, RZ, RZ ;  /* 0x000000ffff077224 */ /* 0x000fc800078e00ff */
[----:B------:R-:W-:-:S05]  /*0370*/  VIADD R8, R0, 0x1 ;  /* 0x0000000100087836 */ /* 0x000fca0000000000 */
[C---:B------:R-:W-:Y:S02]  /*0380*/  LOP3.LUT R3, R8.reuse, 0xfffffffc, RZ, 0xc0, !PT ;  /* 0xfffffffc08037812 */ /* 0x040fe400078ec0ff */
[----:B------:R-:W-:-:S03]  /*0390*/  LOP3.LUT R8, R8, 0x3, RZ, 0xc0, !PT ;  /* 0x0000000308087812 */ /* 0x000fc600078ec0ff */
[----:B------:R-:W-:-:S07]  /*03a0*/  IMAD.MOV R9, RZ, RZ, -R3 ;  /* 0x000000ffff097224 */ /* 0x000fce00078e0a03 */
.L_x_22:
[----:B------:R-:W-:Y:S01]  /*03b0*/  ISETP.GE.U32.AND P2, PT, R0, 0x3, PT ;  /* 0x000000030000780c */ /* 0x000fe20003f46070 */
[----:B------:R-:W-:Y:S02]  /*03c0*/  IMAD.MOV.U32 R27, RZ, RZ, RZ ;  /* 0x000000ffff1b7224 */ /* 0x000fe400078e00ff */
[----:B------:R-:W-:Y:S02]  /*03d0*/  IMAD.MOV.U32 R24, RZ, RZ, 0x0 ;  /* 0x00000000ff187424 */ /* 0x000fe400078e00ff */
[----:B------:R-:W-:-:S08]  /*03e0*/  IMAD.MOV.U32 R25, RZ, RZ, 0x100000 ;  /* 0x00100000ff197424 */ /* 0x000fd000078e00ff */
[----:B------:R-:W-:Y:S05]  /*03f0*/  @!P2 BRA `(.L_x_5) ;  /* 0x0000000c0090a947 */ /* 0x000fea0003800000 */
[----:B------:R-:W0:Y:S01]  /*0400*/  LDCU UR4, c[0x0][0x38c] ;  /* 0x00007180ff0477ac */ /* 0x000e220008000800 */
[----:B------:R-:W-:Y:S01]  /*0410*/  IMAD.MOV R10, RZ, RZ, -R3 ;  /* 0x000000ffff0a7224 */ /* 0x000fe200078e0a03 */
[----:B------:R-:W-:Y:S01]  /*0420*/  BSSY.RECONVERGENT B1, `(.L_x_5) ;  /* 0x00000e1000017945 */ /* 0x000fe20003800200 */
[----:B------:R-:W-:Y:S02]  /*0430*/  IMAD.MOV.U32 R27, RZ, RZ, RZ ;  /* 0x000000ffff1b7224 */ /* 0x000fe400078e00ff */
[----:B------:R-:W-:Y:S01]  /*0440*/  IMAD.MOV.U32 R11, RZ, RZ, R9 ;  /* 0x000000ffff0b7224 */ /* 0x000fe200078e0009 */
[----:B------:R-:W-:Y:S01]  /*0450*/  ISETP.GE.AND P0, PT, R10, RZ, PT ;  /* 0x000000ff0a00720c */ /* 0x000fe20003f06270 */
[----:B------:R-:W-:Y:S02]  /*0460*/  IMAD.MOV.U32 R35, RZ, RZ, R6 ;  /* 0x000000ffff237224 */ /* 0x000fe400078e0006 */
[----:B------:R-:W-:Y:S02]  /*0470*/  IMAD.MOV.U32 R21, RZ, RZ, R2 ;  /* 0x000000ffff157224 */ /* 0x000fe400078e0002 */
[----:B------:R-:W-:-:S02]  /*0480*/  IMAD.MOV.U32 R24, RZ, RZ, 0x0 ;  /* 0x00000000ff187424 */ /* 0x000fc400078e00ff */
[----:B------:R-:W-:Y:S02]  /*0490*/  IMAD.MOV.U32 R25, RZ, RZ, 0x100000 ;  /* 0x00100000ff197424 */ /* 0x000fe400078e00ff */
[----:B0-----:R-:W-:-:S04]  /*04a0*/  IMAD.U32 R31, RZ, RZ, UR4 ;  /* 0x00000004ff1f7e24 */ /* 0x001fc8000f8e00ff */
[----:B------:R-:W-:Y:S05]  /*04b0*/  @P0 BRA `(.L_x_6) ;  /* 0x0000000800d40947 */ /* 0x000fea0003800000 */
[----:B------:R-:W-:Y:S01]  /*04c0*/  IMAD.MOV R10, RZ, RZ, -R11 ;  /* 0x000000ffff0a7224 */ /* 0x000fe200078e0a0b */
[----:B------:R-:W-:-:S04]  /*04d0*/  PLOP3.LUT P0, PT, PT, PT, PT, 0x80, 0x8 ;  /* 0x000000000008781c */ /* 0x000fc80003f0f070 */
[----:B------:R-:W-:-:S13]  /*04e0*/  ISETP.GT.AND P1, PT, R10, 0xc, PT ;  /* 0x0000000c0a00780c */ /* 0x000fda0003f24270 */
[----:B------:R-:W-:Y:S05]  /*04f0*/  @!P1 BRA `(.L_x_7) ;  /* 0x0000000400c09947 */ /* 0x000fea0003800000 */
[----:B------:R-:W-:Y:S01]  /*0500*/  BSSY.RECONVERGENT B2, `(.L_x_7) ;  /* 0x000006f000027945 */ /* 0x000fe20003800200 */
[----:B------:R-:W-:-:S13]  /*0510*/  PLOP3.LUT P0, PT, PT, PT, PT, 0x8, 0x80 ;  /* 0x000000000080781c */ /* 0x000fda0003f0e170 */
.L_x_8:
[----:B------:R-:W0:Y:S01]  /*0520*/  LDC.64 R14, c[0x0][0x380] ;  /* 0x0000e000ff0e7b82 */ /* 0x000e220000000a00 */
[----:B-1----:R-:W-:Y:S02]  /*0530*/  R2UR UR4, R12 ;  /* 0x000000000c0472ca */ /* 0x002fe400000e0000 */
[----:B------:R-:W-:-:S05]  /*0540*/  R2UR UR5, R13 ;  /* 0x000000000d0572ca */ /* 0x000fca00000e0000 */
[----:B------:R-:W1:Y:S01]  /*0550*/  LDC R10, c[0x0][0x38c] ;  /* 0x0000e300ff0a7b82 */ /* 0x000e620000000800 */
[----:B0-----:R-:W-:-:S07]  /*0560*/  IMAD.WIDE.U32 R28, R27, 0x8, R14 ;  /* 0x000000081b1c7825 */ /* 0x001fce00078e000e */
[----:B------:R-:W2:Y:S01]  /*0570*/  LDG.E.64 R28, desc[UR4][R28.64] ;  /* 0x000000041c1c7981 */ /* 0x000ea2000c1e1b00 */
[----:B------:R-:W-:-:S06]  /*0580*/  IMAD.WIDE.U32 R18, R31, 0x8, R14 ;  /* 0x000000081f127825 */ /* 0x000fcc00078e000e */
[----:B------:R-:W3:Y:S01]  /*0590*/  LDG.E.64 R18, desc[UR4][R18.64] ;  /* 0x0000000412127981 */ /* 0x000ee2000c1e1b00 */
[----:B------:R-:W-:-:S06]  /*05a0*/  IMAD.WIDE.U32 R22, R21, 0x8, R14 ;  /* 0x0000000815167825 */ /* 0x000fcc00078e000e */
[----:B------:R-:W4:Y:S01]  /*05b0*/  LDG.E.64 R22, desc[UR4][R22.64] ;  /* 0x0000000416167981 */ /* 0x000f22000c1e1b00 */
[----:B------:R-:W-:Y:S01]  /*05c0*/  IMAD.WIDE.U32 R32, R35, 0x8, R14 ;  /* 0x0000000823207825 */ /* 0x000fe200078e000e */
[----:B------:R-:W-:Y:S02]  /*05d0*/  R2UR UR6, R12 ;  /* 0x000000000c0672ca */ /* 0x000fe400000e0000 */
[----:B------:R-:W-:Y:S01]  /*05e0*/  R2UR UR7, R13 ;  /* 0x000000000d0772ca */ /* 0x000fe200000e0000 */
[C---:B-1----:R-:W-:Y:S02]  /*05f0*/  IMAD R37, R10.reuse, 0x2, R27 ;  /* 0x000000020a257824 */ /* 0x042fe400078e021b */
[----:B------:R-:W5:Y:S02]  /*0600*/  LDG.E.64 R32, desc[UR4][R32.64] ;  /* 0x0000000420207981 */ /* 0x000f64000c1e1b00 */
[----:B------:R-:W-:-:S04]  /*0610*/  IMAD R37, R10, 0x2, R37 ;  /* 0x000000020a257824 */ /* 0x000fc800078e0225 */
[----:B------:R-:W-:-:S06]  /*0620*/  IMAD.WIDE.U32 R26, R37, 0x8, R14 ;  /* 0x00000008251a7825 */ /* 0x000fcc00078e000e */
[----:B------:R-:W5:Y:S01]  /*0630*/  LDG.E.64 R26, desc[UR6][R26.64] ;  /* 0x000000061a1a7981 */ /* 0x000f62000c1e1b00 */
[C---:B------:R-:W-:Y:S02]  /*0640*/  IMAD R31, R10.reuse, 0x4, R31 ;  /* 0x000000040a1f7824 */ /* 0x040fe400078e021f */
[C---:B------:R-:W-:Y:S02]  /*0650*/  IMAD R35, R10.reuse, 0x4, R35 ;  /* 0x000000040a237824 */ /* 0x040fe400078e0223 */
[----:B------:R-:W-:-:S04]  /*0660*/  IMAD R37, R10, 0x2, R37 ;  /* 0x000000020a257824 */ /* 0x000fc800078e0225 */
[----:B------:R-:W-:Y:S01]  /*0670*/  IMAD R37, R10, 0x2, R37 ;  /* 0x000000020a257824 */ /* 0x000fe200078e0225 */
[----:B--2---:R-:W-:-:S06]  /*0680*/  DSETP.GT.AND P1, PT, R28, R24, PT ;  /* 0x000000181c00722a */ /* 0x004fcc0003f24000 */
[----:B------:R-:W-:Y:S02]  /*0690*/  FSEL R24, R28, R24, P1 ;  /* 0x000000181c187208 */ /* 0x000fe40000800000 */
[----:B------:R-:W-:Y:S01]  /*06a0*/  FSEL R25, R29, R25, P1 ;  /* 0x000000191d197208 */ /* 0x000fe20000800000 */
[----:B------:R-:W-:-:S05]  /*06b0*/  IMAD.WIDE.U32 R28, R31, 0x8, R14 ;  /* 0x000000081f1c7825 */ /* 0x000fca00078e000e */
[----:B---3--:R-:W-:Y:S01]  /*06c0*/  DSETP.GT.AND P1, PT, R18, R24, PT ;  /* 0x000000181200722a */ /* 0x008fe20003f24000 */
[----:B------:R-:W2:Y:S05]  /*06d0*/  LDG.E.64 R28, desc[UR4][R28.64] ;  /* 0x000000041c1c7981 */ /* 0x000eaa000c1e1b00 */
[----:B------:R-:W-:Y:S02]  /*06e0*/  FSEL R18, R18, R24, P1 ;  /* 0x0000001812127208 */ /* 0x000fe40000800000 */
[----:B------:R-:W-:Y:S01]  /*06f0*/  FSEL R19, R19, R25, P1 ;  /* 0x0000001913137208 */ /* 0x000fe20000800000 */
[----:B------:R-:W-:-:S04]  /*0700*/  IMAD R25, R10, 0x4, R21 ;  /* 0x000000040a197824 */ /* 0x000fc800078e0215 */
[----:B------:R-:W-:Y:S01]  /*0710*/  IMAD.WIDE.U32 R20, R25, 0x8, R14 ;  /* 0x0000000819147825 */ /* 0x000fe200078e000e */
[----:B----4-:R-:W-:-:S05]  /*0720*/  DSETP.GT.AND P1, PT, R22, R18, PT ;  /* 0x000000121600722a */ /* 0x010fca0003f24000 */
[----:B------:R-:W3:Y:S01]  /*0730*/  LDG.E.64 R20, desc[UR4][R20.64] ;  /* 0x0000000414147981 */ /* 0x000ee2000c1e1b00 */
[----:B------:R-:W-:Y:S02]  /*0740*/  FSEL R18, R22, R18, P1 ;  /* 0x0000001216127208 */ /* 0x000fe40000800000 */
[----:B------:R-:W-:-:S06]  /*0750*/  FSEL R19, R23, R19, P1 ;  /* 0x0000001317137208 */ /* 0x000fcc0000800000 */
[----:B-----5:R-:W-:-:S06]  /*0760*/  DSETP.GT.AND P1, PT, R32, R18, PT ;  /* 0x000000122000722a */ /* 0x020fcc0003f24000 */
[----:B------:R-:W-:Y:S02]  /*0770*/  FSEL R18, R32, R18, P1 ;  /* 0x0000001220127208 */ /* 0x000fe40000800000 */
[----:B------:R-:W-:Y:S01]  /*0780*/  FSEL R19, R33, R19, P1 ;  /* 0x0000001321137208 */ /* 0x000fe20000800000 */
[----:B------:R-:W-:-:S04]  /*0790*/  IMAD.WIDE.U32 R32, R35, 0x8, R14 ;  /* 0x0000000823207825 */ /* 0x000fc800078e000e */
[----:B------:R-:W-:Y:S01]  /*07a0*/  IMAD.WIDE.U32 R22, R37, 0x8, R14 ;  /* 0x0000000825167825 */ /* 0x000fe200078e000e */
[----:B------:R-:W-:Y:S01]  /*07b0*/  DSETP.GT.AND P1, PT, R26, R18, PT ;  /* 0x000000121a00722a */ /* 0x000fe20003f24000 */
[----:B------:R-:W4:Y:S02]  /*07c0*/  LDG.E.64 R32, desc[UR4][R32.64] ;  /* 0x0000000420207981 */ /* 0x000f24000c1e1b00 */
[----:B------:R-:W-:Y:S02]  /*07d0*/  IMAD R31, R10, 0x4, R31 ;  /* 0x000000040a1f7824 */ /* 0x000fe400078e021f */
[----:B------:R-:W5:Y:S01]  /*07e0*/  LDG.E.64 R22, desc[UR6][R22.64] ;  /* 0x0000000616167981 */ /* 0x000f62000c1e1b00 */
[----:B------:R-:W-:Y:S02]  /*07f0*/  FSEL R18, R26, R18, P1 ;  /* 0x000000121a127208 */ /* 0x000fe40000800000 */
[----:B------:R-:W-:Y:S01]  /*0800*/  FSEL R19, R27, R19, P1 ;  /* 0x000000131b137208 */ /* 0x000fe20000800000 */
[----:B------:R-:W-:-:S06]  /*0810*/  IMAD.WIDE.U32 R26, R31, 0x8, R14 ;  /* 0x000000081f1a7825 */ /* 0x000fcc00078e000e */
[----:B------:R-:W5:Y:S01]  /*0820*/  LDG.E.64 R26, desc[UR4][R26.64] ;  /* 0x000000041a1a7981 */ /* 0x000f62000c1e1b00 */
[C---:B------:R-:W-:Y:S02]  /*0830*/  IMAD R35, R10.reuse, 0x4, R35 ;  /* 0x000000040a237824 */ /* 0x040fe400078e0223 */
[----:B------:R-:W-:Y:S01]  /*0840*/  IMAD R31, R10, 0x4, R31 ;  /* 0x000000040a1f7824 */ /* 0x000fe200078e021f */
[----:B--2---:R-:W-:-:S06]  /*0850*/  DSETP.GT.AND P1, PT, R28, R18, PT ;  /* 0x000000121c00722a */ /* 0x004fcc0003f24000 */
[----:B------:R-:W-:Y:S02]  /*0860*/  FSEL R18, R28, R18, P1 ;  /* 0x000000121c127208 */ /* 0x000fe40000800000 */
[----:B------:R-:W-:Y:S01]  /*0870*/  FSEL R19, R29, R19, P1 ;  /* 0x000000131d137208 */ /* 0x000fe20000800000 */
[----:B------:R-:W-:-:S05]  /*0880*/  IMAD R29, R10, 0x4, R25 ;  /* 0x000000040a1d7824 */ /* 0x000fca00078e0219 */
[----:B---3--:R-:W-:Y:S01]  /*0890*/  DSETP.GT.AND P1, PT, R20, R18, PT ;  /* 0x000000121400722a */ /* 0x008fe20003f24000 */
[----:B------:R-:W-:-:S05]  /*08a0*/  IMAD.WIDE.U32 R24, R29, 0x8, R14 ;  /* 0x000000081d187825 */ /* 0x000fca00078e000e */
[----:B------:R-:W-:Y:S01]  /*08b0*/  FSEL R18, R20, R18, P1 ;  /* 0x0000001214127208 */ /* 0x000fe20000800000 */
[----:B------:R-:W2:Y:S01]  /*08c0*/  LDG.E.64 R24, desc[UR4][R24.64] ;  /* 0x0000000418187981 */ /* 0x000ea2000c1e1b00 */
[----:B------:R-:W-:Y:S01]  /*08d0*/  FSEL R19, R21, R19, P1 ;  /* 0x0000001315137208 */ /* 0x000fe20000800000 */
[----:B------:R-:W-:-:S06]  /*08e0*/  IMAD.WIDE.U32 R20, R35, 0x8, R14 ;  /* 0x0000000823147825 */ /* 0x000fcc00078e000e */
[----:B------:R-:W3:Y:S01]  /*08f0*/  LDG.E.64 R20, desc[UR4][R20.64] ;  /* 0x0000000414147981 */ /* 0x000ee2000c1e1b00 */
[----:B----4-:R-:W-:-:S06]  /*0900*/  DSETP.GT.AND P1, PT, R32, R18, PT ;  /* 0x000000122000722a */ /* 0x010fcc0003f24000 */
[----:B------:R-:W-:Y:S02]  /*0910*/  FSEL R18, R32, R18, P1 ;  /* 0x0000001220127208 */ /* 0x000fe40000800000 */
[----:B------:R-:W-:Y:S01]  /*0920*/  FSEL R19, R33, R19, P1 ;  /* 0x0000001321137208 */ /* 0x000fe20000800000 */
[----:B------:R-:W-:-:S05]  /*0930*/  IMAD R33, R10, 0x2, R37 ;  /* 0x000000020a217824 */ /* 0x000fca00078e0225 */
[----:B-----5:R-:W-:Y:S01]  /*0940*/  DSETP.GT.AND P1, PT, R22, R18, PT ;  /* 0x000000121600722a */ /* 0x020fe20003f24000 */
[----:B------:R-:W-:-:S05]  /*0950*/  IMAD R33, R10, 0x2, R33 ;  /* 0x000000020a217824 */ /* 0x000fca00078e0221 */
[----:B------:R-:W-:Y:S02]  /*0960*/  FSEL R18, R22, R18, P1 ;  /* 0x0000001216127208 */ /* 0x000fe40000800000 */
[----:B------:R-:W-:Y:S01]  /*0970*/  FSEL R19, R23, R19, P1 ;  /* 0x0000001317137208 */ /* 0x000fe20000800000 */
[----:B------:R-:W-:-:S05]  /*0980*/  IMAD.WIDE.U32 R22, R33, 0x8, R14 ;  /* 0x0000000821167825 */ /* 0x000fca00078e000e */
[----:B------:R-:W-:Y:S01]  /*0990*/  DSETP.GT.AND P1, PT, R26, R18, PT ;  /* 0x000000121a00722a */ /* 0x000fe20003f24000 */
[----:B------:R-:W4:Y:S05]  /*09a0*/  LDG.E.64 R22, desc[UR6][R22.64] ;  /* 0x0000000616167981 */ /* 0x000f2a000c1e1b00 */
[----:B------:R-:W-:Y:S02]  /*09b0*/  FSEL R18, R26, R18, P1 ;  /* 0x000000121a127208 */ /* 0x000fe40000800000 */
[----:B------:R-:W-:Y:S01]  /*09c0*/  FSEL R19, R27, R19, P1 ;  /* 0x000000131b137208 */ /* 0x000fe20000800000 */
[----:B------:R-:W-:-:S04]  /*09d0*/  IMAD.WIDE.U32 R26, R31, 0x8, R14 ;  /* 0x000000081f1a7825 */ /* 0x000fc800078e000e */
[----:B------:R-:W-:Y:S02]  /*09e0*/  IMAD R37, R10, 0x4, R29 ;  /* 0x000000040a257824 */ /* 0x000fe400078e021d */
[----:B------:R-:W5:Y:S02]  /*09f0*/  LDG.E.64 R26, desc[UR4][R26.64] ;  /* 0x000000041a1a7981 */ /* 0x000f64000c1e1b00 */
[----:B------:R-:W-:-:S04]  /*0a00*/  IMAD.WIDE.U32 R28, R37, 0x8, R14 ;  /* 0x00000008251c7825 */ /* 0x000fc800078e000e */
[----:B------:R-:W-:Y:S02]  /*0a10*/  IMAD R35, R10, 0x4, R35 ;  /* 0x000000040a237824 */ /* 0x000fe400078e0223 */
[----:B------:R-:W5:Y:S02]  /*0a20*/  LDG.E.64 R28, desc[UR6][R28.64] ;  /* 0x000000061c1c7981 */ /* 0x000f64000c1e1b00 */
[----:B------:R-:W-:-:S06]  /*0a30*/  IMAD.WIDE.U32 R14, R35, 0x8, R14 ;  /* 0x00000008230e7825 */ /* 0x000fcc00078e000e */
[----:B------:R-:W5:Y:S01]  /*0a40*/  LDG.E.64 R14, desc[UR4][R14.64] ;  /* 0x000000040e0e7981 */ /* 0x000f62000c1e1b00 */
[----:B------:R-:W-:-:S05]  /*0a50*/  VIADD R11, R11, 0x10 ;  /* 0x000000100b0b7836 */ /* 0x000fca0000000000 */
[----:B------:R-:W-:Y:S01]  /*0a60*/  ISETP.GE.AND P3, PT, R11, -0xc, PT ;  /* 0xfffffff40b00780c */ /* 0x000fe20003f66270 */
[C---:B------:R-:W-:Y:S02]  /*0a70*/  IMAD R35, R10.reuse, 0x4, R35 ;  /* 0x000000040a237824 */ /* 0x040fe400078e0223 */
[----:B------:R-:W-:Y:S01]  /*0a80*/  IMAD R31, R10, 0x4, R31 ;  /* 0x000000040a1f7824 */ /* 0x000fe200078e021f */
[----:B--2---:R-:W-:-:S06]  /*0a90*/  DSETP.GT.AND P1, PT, R24, R18, PT ;  /* 0x000000121800722a */ /* 0x004fcc0003f24000 */
[----:B------:R-:W-:Y:S02]  /*0aa0*/  FSEL R18, R24, R18, P1 ;  /* 0x0000001218127208 */ /* 0x000fe40000800000 */
[----:B------:R-:W-:-:S06]  /*0ab0*/  FSEL R19, R25, R19, P1 ;  /* 0x0000001319137208 */ /* 0x000fcc0000800000 */
[----:B---3--:R-:W-:-:S06]  /*0ac0*/  DSETP.GT.AND P1, PT, R20, R18, PT ;  /* 0x000000121400722a */ /* 0x008fcc0003f24000 */
[----:B------:R-:W-:Y:S02]  /*0ad0*/  FSEL R18, R20, R18, P1 ;  /* 0x0000001214127208 */ /* 0x000fe40000800000 */
[----:B------:R-:W-:-:S06]  /*0ae0*/  FSEL R19, R21, R19, P1 ;  /* 0x0000001315137208 */ /* 0x000fcc0000800000 */
[----:B----4-:R-:W-:-:S06]  /*0af0*/  DSETP.GT.AND P1, PT, R22, R18, PT ;  /* 0x000000121600722a */ /* 0x010fcc0003f24000 */
[----:B------:R-:W-:Y:S02]  /*0b00*/  FSEL R18, R22, R18, P1 ;  /* 0x0000001216127208 */ /* 0x000fe40000800000 */
[----:B------:R-:W-:-:S06]  /*0b10*/  FSEL R19, R23, R19, P1 ;  /* 0x0000001317137208 */ /* 0x000fcc0000800000 */
[----:B-----5:R-:W-:-:S06]  /*0b20*/  DSETP.GT.AND P1, PT, R26, R18, PT ;  /* 0x000000121a00722a */ /* 0x020fcc0003f24000 */
[----:B------:R-:W-:Y:S02]  /*0b30*/  FSEL R18, R26, R18, P1 ;  /* 0x000000121a127208 */ /* 0x000fe40000800000 */
[----:B------:R-:W-:-:S06]  /*0b40*/  FSEL R19, R27, R19, P1 ;  /* 0x000000131b137208 */ /* 0x000fcc0000800000 */
[----:B------:R-:W-:-:S06]  /*0b50*/  DSETP.GT.AND P1, PT, R28, R18, PT ;  /* 0x000000121c00722a */ /* 0x000fcc0003f24000 */
[----:B------:R-:W-:Y:S02]  /*0b60*/  FSEL R18, R28, R18, P1 ;  /* 0x000000121c127208 */ /* 0x000fe40000800000 */
[----:B------:R-:W-:Y:S01]  /*0b70*/  FSEL R19, R29, R19, P1 ;  /* 0x000000131d137208 */ /* 0x000fe20000800000 */
[----:B------:R-:W-:-:S05]  /*0b80*/  IMAD R27, R10, 0x2, R33 ;  /* 0x000000020a1b7824 */ /* 0x000fca00078e0221 */
[----:B------:R-:W-:Y:S01]  /*0b90*/  DSETP.GT.AND P1, PT, R14, R18, PT ;  /* 0x000000120e00722a */ /* 0x000fe20003f24000 */
[C---:B------:R-:W-:Y:S02]  /*0ba0*/  IMAD R21, R10.reuse, 0x4, R37 ;  /* 0x000000040a157824 */ /* 0x040fe400078e0225 */
[----:B------:R-:W-:-:S03]  /*0bb0*/  IMAD R27, R10, 0x2, R27 ;  /* 0x000000020a1b7824 */ /* 0x000fc600078e021b */
[----:B------:R-:W-:Y:S02]  /*0bc0*/  FSEL R24, R14, R18, P1 ;  /* 0x000000120e187208 */ /* 0x000fe40000800000 */
[----:B------:R-:W-:Y:S01]  /*0bd0*/  FSEL R25, R15, R19, P1 ;  /* 0x000000130f197208 */ /* 0x000fe20000800000 */
[----:B------:R-:W-:Y:S06]  /*0be0*/  @!P3 BRA `(.L_x_8) ;  /* 0xfffffff8004cb947 */ /* 0x000fec000383ffff */
[----:B------:R-:W-:Y:S05]  /*0bf0*/  BSYNC.RECONVERGENT B2 ;  /* 0x0000000000027941 */ /* 0x000fea0003800200 */
.L_x_7:
[----:B------:R-:W-:Y:S01]  /*0c00*/  IMAD.MOV R10, RZ, RZ, -R11 ;  /* 0x000000ffff0a7224 */ /* 0x000fe200078e0a0b */
[----:B------:R-:W-:Y:S04]  /*0c10*/  BSSY.RECONVERGENT B2, `(.L_x_9) ;  /* 0x000003d000027945 */ /* 0x000fe80003800200 */
[----:B------:R-:W-:-:S13]  /*0c20*/  ISETP.GT.AND P1, PT, R10, 0x4, PT ;  /* 0x000000040a00780c */ /* 0x000fda0003f24270 */
[----:B------:R-:W-:Y:S05]  /*0c30*/  @!P1 BRA `(.L_x_10) ;  /* 0x0000000000e89947 */ /* 0x000fea0003800000 */
[----:B------:R-:W0:Y:S01]  /*0c40*/  LDC.64 R28, c[0x0][0x380] ;  /* 0x0000e000ff1c7b82 */ /* 0x000e220000000a00 */
[C---:B-1----:R-:W-:Y:S02]  /*0c50*/  R2UR UR4, R12.reuse ;  /* 0x000000000c0472ca */ /* 0x042fe400000e0000 */
[C---:B------:R-:W-:Y:S02]  /*0c60*/  R2UR UR5, R13.reuse ;  /* 0x000000000d0572ca */ /* 0x040fe400000e0000 */
[----:B------:R-:W-:Y:S02]  /*0c70*/  R2UR UR6, R12 ;  /* 0x000000000c0672ca */ /* 0x000fe400000e0000 */
[----:B------:R-:W-:Y:S01]  /*0c80*/  R2UR UR7, R13 ;  /* 0x000000000d0772ca */ /* 0x000fe200000e0000 */
[----:B------:R-:W1:Y:S01]  /*0c90*/  LDC R30, c[0x0][0x38c] ;  /* 0x0000e300ff1e7b82 */ /* 0x000e620000000800 */
[----:B0-----:R-:W-:-:S07]  /*0ca0*/  IMAD.WIDE.U32 R18, R27, 0x8, R28 ;  /* 0x000000081b127825 */ /* 0x001fce00078e001c */
[----:B------:R-:W2:Y:S01]  /*0cb0*/  LDG.E.64 R18, desc[UR4][R18.64] ;  /* 0x0000000412127981 */ /* 0x000ea2000c1e1b00 */
[----:B------:R-:W-:-:S06]  /*0cc0*/  IMAD.WIDE.U32 R22, R31, 0x8, R28 ;  /* 0x000000081f167825 */ /* 0x000fcc00078e001c */
[----:B------:R-:W3:Y:S01]  /*0cd0*/  LDG.E.64 R22, desc[UR6][R22.64] ;  /* 0x0000000616167981 */ /* 0x000ee2000c1e1b00 */
[----:B------:R-:W-:-:S06]  /*0ce0*/  IMAD.WIDE.U32 R14, R21, 0x8, R28 ;  /* 0x00000008150e7825 */ /* 0x000fcc00078e001c */
[----:B------:R-:W4:Y:S01]  /*0cf0*/  LDG.E.64 R14, desc[UR4][R14.64] ;  /* 0x000000040e0e7981 */ /* 0x000f22000c1e1b00 */
[----:B------:R-:W-:-:S04]  /*0d00*/  IMAD.WIDE.U32 R36, R35, 0x8, R28 ;  /* 0x0000000823247825 */ /* 0x000fc800078e001c */
[C---:B-1----:R-:W-:Y:S02]  /*0d10*/  IMAD R33, R30.reuse, 0x2, R27 ;  /* 0x000000021e217824 */ /* 0x042fe400078e021b */
[----:B------:R-:W5:Y:S02]  /*0d20*/  LDG.E.64 R26, desc[UR4][R36.64] ;  /* 0x00000004241a7981 */ /* 0x000f64000c1e1b00 */
[C---:B------:R-:W-:Y:S02]  /*0d30*/  IMAD R33, R30.reuse, 0x2, R33 ;  /* 0x000000021e217824 */ /* 0x040fe400078e0221 */
[C---:B------:R-:W-:Y:S02]  /*0d40*/  IMAD R31, R30.reuse, 0x4, R31 ;  /* 0x000000041e1f7824 */ /* 0x040fe400078e021f */
[----:B------:R-:W-:-:S04]  /*0d50*/  IMAD R10, R30, 0x4, R21 ;  /* 0x000000041e0a7824 */ /* 0x000fc800078e0215 */
[----:B------:R-:W-:-:S04]  /*0d60*/  IMAD.WIDE.U32 R20, R10, 0x8, R28 ;  /* 0x000000080a147825 */ /* 0x000fc800078e001c */
[----:B------:R-:W-:Y:S02]  /*0d70*/  IMAD R35, R30, 0x4, R35 ;  /* 0x000000041e237824 */ /* 0x000fe400078e0223 */
[----:B------:R-:W5:Y:S01]  /*0d80*/  LDG.E.64 R20, desc[UR6][R20.64] ;  /* 0x0000000614147981 */ /* 0x000f62000c1e1b00 */
        /* <DEDUP_REMOVED lines=8> */
[----:B------:R-:W-:-:S06]  /*0e10*/  IMAD.WIDE.U32 R22, R31, 0x8, R28 ;  /* 0x000000081f167825 */ /* 0x000fcc00078e001c */
[----:B------:R-:W3:Y:S01]  /*0e20*/  LDG.E.64 R22, desc[UR4][R22.64] ;  /* 0x0000000416167981 */ /* 0x000ee2000c1e1b00 */
[----:B------:R-:W-:-:S06]  /*0e30*/  IMAD.WIDE.U32 R28, R35, 0x8, R28 ;  /* 0x00000008231c7825 */ /* 0x000fcc00078e001c */
[----:B------:R-:W3:Y:S01]  /*0e40*/  LDG.E.64 R28, desc[UR4][R28.64] ;  /* 0x000000041c1c7981 */ /* 0x000ee2000c1e1b00 */
[----:B----4-:R-:W-:-:S06]  /*0e50*/  DSETP.GT.AND P0, PT, R14, R18, PT ;  /* 0x000000120e00722a */ /* 0x010fcc0003f04000 */
[----:B------:R-:W-:Y:S02]  /*0e60*/  FSEL R14, R14, R18, P0 ;  /* 0x000000120e0e7208 */ /* 0x000fe40000000000 */
[----:B------:R-:W-:-:S06]  /*0e70*/  FSEL R15, R15, R19, P0 ;  /* 0x000000130f0f7208 */ /* 0x000fcc0000000000 */
[----:B-----5:R-:W-:-:S06]  /*0e80*/  DSETP.GT.AND P0, PT, R26, R14, PT ;  /* 0x0000000e1a00722a */ /* 0x020fcc0003f04000 */
[----:B------:R-:W-:Y:S02]  /*0e90*/  FSEL R14, R26, R14, P0 ;  /* 0x0000000e1a0e7208 */ /* 0x000fe40000000000 */
[----:B------:R-:W-:Y:S01]  /*0ea0*/  FSEL R15, R27, R15, P0 ;  /* 0x0000000f1b0f7208 */ /* 0x000fe20000000000 */
[C---:B------:R-:W-:Y:S02]  /*0eb0*/  IMAD R27, R30.reuse, 0x2, R33 ;  /* 0x000000021e1b7824 */ /* 0x040fe400078e0221 */
[C---:B------:R-:W-:Y:S02]  /*0ec0*/  IMAD R35, R30.reuse, 0x4, R35 ;  /* 0x000000041e237824 */ /* 0x040fe400078e0223 */
[C---:B------:R-:W-:Y:S02]  /*0ed0*/  IMAD R31, R30.reuse, 0x4, R31 ;  /* 0x000000041e1f7824 */ /* 0x040fe400078e021f */
[----:B------:R-:W-:Y:S02]  /*0ee0*/  IMAD R27, R30, 0x2, R27 ;  /* 0x000000021e1b7824 */ /* 0x000fe400078e021b */
[----:B------:R-:W-:Y:S01]  /*0ef0*/  VIADD R11, R11, 0x8 ;  /* 0x000000080b0b7836 */ /* 0x000fe20000000000 */
[----:B--2---:R-:W-:-:S06]  /*0f00*/  DSETP.GT.AND P0, PT, R24, R14, PT ;  /* 0x0000000e1800722a */ /* 0x004fcc0003f04000 */
[----:B------:R-:W-:Y:S02]  /*0f10*/  FSEL R14, R24, R14, P0 ;  /* 0x0000000e180e7208 */ /* 0x000fe40000000000 */
[----:B------:R-:W-:-:S06]  /*0f20*/  FSEL R15, R25, R15, P0 ;  /* 0x0000000f190f7208 */ /* 0x000fcc0000000000 */
[----:B---3--:R-:W-:-:S06]  /*0f30*/  DSETP.GT.AND P0, PT, R22, R14, PT ;  /* 0x0000000e1600722a */ /* 0x008fcc0003f04000 */
[----:B------:R-:W-:Y:S02]  /*0f40*/  FSEL R14, R22, R14, P0 ;  /* 0x0000000e160e7208 */ /* 0x000fe40000000000 */
[----:B------:R-:W-:-:S06]  /*0f50*/  FSEL R15, R23, R15, P0 ;  /* 0x0000000f170f7208 */ /* 0x000fcc0000000000 */
[----:B------:R-:W-:-:S06]  /*0f60*/  DSETP.GT.AND P0, PT, R20, R14, PT ;  /* 0x0000000e1400722a */ /* 0x000fcc0003f04000 */
[----:B------:R-:W-:Y:S02]  /*0f70*/  FSEL R14, R20, R14, P0 ;  /* 0x0000000e140e7208 */ /* 0x000fe40000000000 */
[----:B------:R-:W-:-:S06]  /*0f80*/  FSEL R15, R21, R15, P0 ;  /* 0x0000000f150f7208 */ /* 0x000fcc0000000000 */
[----:B------:R-:W-:Y:S01]  /*0f90*/  DSETP.GT.AND P1, PT, R28, R14, PT ;  /* 0x0000000e1c00722a */ /* 0x000fe20003f24000 */
[----:B------:R-:W-:Y:S01]  /*0fa0*/  PLOP3.LUT P0, PT, PT, PT, PT, 0x8, 0x80 ;  /* 0x000000000080781c */ /* 0x000fe20003f0e170 */
[----:B------:R-:W-:-:S04]  /*0fb0*/  IMAD R21, R30, 0x4, R10 ;  /* 0x000000041e157824 */ /* 0x000fc800078e020a */
[----:B------:R-:W-:Y:S02]  /*0fc0*/  FSEL R24, R28, R14, P1 ;  /* 0x0000000e1c187208 */ /* 0x000fe40000800000 */
[----:B------:R-:W-:-:S07]  /*0fd0*/  FSEL R25, R29, R15, P1 ;  /* 0x0000000f1d197208 */ /* 0x000fce0000800000 */
.L_x_10:
[----:B------:R-:W-:Y:S05]  /*0fe0*/  BSYNC.RECONVERGENT B2 ;  /* 0x0000000000027941 */ /* 0x000fea0003800200 */
.L_x_9:
[----:B------:R-:W-:-:S13]  /*0ff0*/  ISETP.EQ.AND P1, PT, R11, RZ, PT ;  /* 0x000000ff0b00720c */ /* 0x000fda0003f22270 */
[----:B------:R-:W-:Y:S05]  /*1000*/  @!P0 BRA P1, `(.L_x_11) ;  /* 0x0000000000888947 */ /* 0x000fea0000800000 */
.L_x_6:
        /* <DEDUP_REMOVED lines=12> */
[----:B------:R-:W-:-:S06]  /*10d0*/  IMAD.WIDE.U32 R18, R35, 0x8, R18 ;  /* 0x0000000823127825 */ /* 0x000fcc00078e0012 */
[----:B------:R-:W5:Y:S01]  /*10e0*/  LDG.E.64 R18, desc[UR6][R18.64] ;  /* 0x0000000612127981 */ /* 0x000f62000c1e1b00 */
[----:B------:R-:W-:Y:S02]  /*10f0*/  VIADD R11, R11, 0x4 ;  /* 0x000000040b0b7836 */ /* 0x000fe40000000000 */
[C---:B-1----:R-:W-:Y:S02]  /*1100*/  IMAD R27, R10.reuse, 0x2, R27 ;  /* 0x000000020a1b7824 */ /* 0x042fe400078e021b */
[C---:B------:R-:W-:Y:S01]  /*1110*/  IMAD R21, R10.reuse, 0x4, R21 ;  /* 0x000000040a157824 */ /* 0x040fe200078e0215 */
[----:B------:R-:W-:Y:S01]  /*1120*/  ISETP.NE.AND P1, PT, R11, RZ, PT ;  /* 0x000000ff0b00720c */ /* 0x000fe20003f25270 */
[C---:B------:R-:W-:Y:S02]  /*1130*/  IMAD R27, R10.reuse, 0x2, R27 ;  /* 0x000000020a1b7824 */ /* 0x040fe400078e021b */
        /* <DEDUP_REMOVED lines=13> */
[----:B------:R-:W-:Y:S01]  /*1210*/  FSEL R25, R19, R15, P0 ;  /* 0x0000000f13197208 */ /* 0x000fe20000000000 */
[----:B------:R-:W-:Y:S06]  /*1220*/  @P1 BRA `(.L_x_6) ;  /* 0xfffffffc00781947 */ /* 0x000fec000383ffff */
.L_x_11:
[----:B------:R-:W-:Y:S05]  /*1230*/  BSYNC.RECONVERGENT B1 ;  /* 0x0000000000017941 */ /* 0x000fea0003800200 */
.L_x_5:
[----:B------:R-:W-:Y:S01]  /*1240*/  ISETP.NE.AND P1, PT, R8, RZ, PT ;  /* 0x000000ff0800720c */ /* 0x000fe20003f25270 */
[----:B------:R-:W-:Y:S01]  /*1250*/  IMAD.WIDE.U32 R10, R7, 0x8, R4 ;  /* 0x00000008070a7825 */ /* 0x000fe200078e0004 */
[----:B-1----:R-:W-:Y:S02]  /*1260*/  R2UR UR10, R12 ;  /* 0x000000000c0a72ca */ /* 0x002fe400000e0000 */
[----:B------:R-:W-:-:S09]  /*1270*/  R2UR UR11, R13 ;  /* 0x000000000d0b72ca */ /* 0x000fd200000e0000 */
[----:B------:R-:W-:Y:S06]  /*1280*/  @!P1 BRA `(.L_x_12) ;  /* 0x0000000000789947 */ /* 0x000fec0003800000 */
[----:B------:R-:W0:Y:S01]  /*1290*/  LDC.64 R14, c[0x0][0x380] ;  /* 0x0000e000ff0e7b82 */ /* 0x000e220000000a00 */
[----:B------:R-:W-:Y:S02]  /*12a0*/  R2UR UR4, R12 ;  /* 0x000000000c0472ca */ /* 0x000fe400000e0000 */
[----:B------:R-:W-:Y:S01]  /*12b0*/  R2UR UR5, R13 ;  /* 0x000000000d0572ca */ /* 0x000fe200000e0000 */
[----:B0-----:R-:W-:-:S12]  /*12c0*/  IMAD.WIDE.U32 R18, R27, 0x8, R14 ;  /* 0x000000081b127825 */ /* 0x001fd800078e000e */
[----:B------:R-:W2:Y:S01]  /*12d0*/  LDG.E.64 R18, desc[UR4][R18.64] ;  /* 0x0000000412127981 */ /* 0x000ea2000c1e1b00 */
[----:B------:R-:W-:Y:S01]  /*12e0*/  ISETP.NE.AND P3, PT, R8, 0x1, PT ;  /* 0x000000010800780c */ /* 0x000fe20003f65270 */
[----:B--2---:R-:W-:-:S06]  /*12f0*/  DSETP.GT.AND P0, PT, R18, R24, PT ;  /* 0x000000181200722a */ /* 0x004fcc0003f04000 */
[----:B------:R-:W-:Y:S02]  /*1300*/  FSEL R24, R18, R24, P0 ;  /* 0x0000001812187208 */ /* 0x000fe40000000000 */
[----:B------:R-:W-:-:S04]  /*1310*/  FSEL R25, R19, R25, P0 ;  /* 0x0000001913197208 */ /* 0x000fc80000000000 */
[----:B------:R-:W-:Y:S05]  /*1320*/  @!P3 BRA `(.L_x_12) ;  /* 0x000000000050b947 */ /* 0x000fea0003800000 */
[----:B------:R-:W0:Y:S01]  /*1330*/  LDCU UR4, c[0x0][0x38c] ;  /* 0x00007180ff0477ac */ /* 0x000e220008000800 */
[----:B------:R-:W-:Y:S02]  /*1340*/  ISETP.NE.AND P0, PT, R8, 0x2, PT ;  /* 0x000000020800780c */ /* 0x000fe40003f05270 */
[----:B------:R-:W-:Y:S02]  /*1350*/  R2UR UR6, R12 ;  /* 0x000000000c0672ca */ /* 0x000fe400000e0000 */
[----:B------:R-:W-:-:S09]  /*1360*/  R2UR UR7, R13 ;  /* 0x000000000d0772ca */ /* 0x000fd200000e0000 */
[----:B------:R-:W-:Y:S02]  /*1370*/  @P0 R2UR UR8, R12 ;  /* 0x000000000c0802ca */ /* 0x000fe400000e0000 */
[----:B------:R-:W-:Y:S01]  /*1380*/  @P0 R2UR UR9, R13 ;  /* 0x000000000d0902ca */ /* 0x000fe200000e0000 */
[----:B0-----:R-:W-:-:S04]  /*1390*/  VIADD R21, R27, UR4 ;  /* 0x000000041b157c36 */ /* 0x001fc80008000000 */
[----:B------:R-:W-:-:S04]  /*13a0*/  IMAD.WIDE.U32 R18, R21, 0x8, R14 ;  /* 0x0000000815127825 */ /* 0x000fc800078e000e */
[----:B------:R-:W-:Y:S02]  /*13b0*/  @P0 VIADD R21, R21, UR4 ;  /* 0x0000000415150c36 */ /* 0x000fe40008000000 */
[----:B------:R-:W2:Y:S02]  /*13c0*/  LDG.E.64 R18, desc[UR6][R18.64] ;  /* 0x0000000612127981 */ /* 0x000ea4000c1e1b00 */
[----:B------:R-:W-:-:S06]  /*13d0*/  @P0 IMAD.WIDE.U32 R14, R21, 0x8, R14 ;  /* 0x00000008150e0825 */ /* 0x000fcc00078e000e */
[----:B------:R-:W3:Y:S01]  /*13e0*/  @P0 LDG.E.64 R14, desc[UR8][R14.64] ;  /* 0x000000080e0e0981 */ /* 0x000ee2000c1e1b00 */
[----:B--2---:R-:W-:-:S06]  /*13f0*/  DSETP.GT.AND P3, PT, R18, R24, PT ;  /* 0x000000181200722a */ /* 0x004fcc0003f64000 */
[----:B------:R-:W-:Y:S02]  /*1400*/  FSEL R24, R18, R24, P3 ;  /* 0x0000001812187208 */ /* 0x000fe40001800000 */
[----:B------:R-:W-:-:S06]  /*1410*/  FSEL R25, R19, R25, P3 ;  /* 0x0000001913197208 */ /* 0x000fcc0001800000 */
[----:B---3--:R-:W-:-:S06]  /*1420*/  @P0 DSETP.GT.AND P3, PT, R14, R24, PT ;  /* 0x000000180e00022a */ /* 0x008fcc0003f64000 */
[----:B------:R-:W-:Y:S02]  /*1430*/  @P0 FSEL R20, R14, R24, P3 ;  /* 0x000000180e140208 */ /* 0x000fe40001800000 */
[----:B------:R-:W-:-:S03]  /*1440*/  @P0 FSEL R21, R15, R25, P3 ;  /* 0x000000190f150208 */ /* 0x000fc60001800000 */
[----:B------:R-:W-:Y:S02]  /*1450*/  @P0 IMAD.MOV.U32 R24, RZ, RZ, R20 ;  /* 0x000000ffff180224 */ /* 0x000fe400078e0014 */
[----:B------:R-:W-:-:S07]  /*1460*/  @P0 IMAD.MOV.U32 R25, RZ, RZ, R21 ;  /* 0x000000ffff190224 */ /* 0x000fce00078e0015 */
.L_x_12:
[----:B------:R0:W-:Y:S01]  /*1470*/  ST.E.64 desc[UR10][R10.64], R24 ;  /* 0x000000180a007985 */ /* 0x0001e2000c101b0a */
[----:B------:R-:W-:Y:S02]  /*1480*/  IMAD.MOV.U32 R33, RZ, RZ, RZ ;  /* 0x000000ffff217224 */ /* 0x000fe400078e00ff */
[----:B------:R-:W-:Y:S02]  /*1490*/  IMAD.MOV.U32 R26, RZ, RZ, -0x1 ;  /* 0xffffffffff1a7424 */ /* 0x000fe400078e00ff */
[----:B------:R-:W-:Y:S01]  /*14a0*/  IMAD.MOV.U32 R27, RZ, RZ, 0x7fefffff ;  /* 0x7fefffffff1b7424 */ /* 0x000fe200078e00ff */
[----:B------:R-:W-:Y:S06]  /*14b0*/  @!P2 BRA `(.L_x_13) ;  /* 0x0000000c00b4a947 */ /* 0x000fec0003800000 */
[----:B------:R-:W1:Y:S01]  /*14c0*/  LDC.64 R14, c[0x0][0x380] ;  /* 0x0000e000ff0e7b82 */ /* 0x000e620000000a00 */
[----:B------:R-:W-:Y:S01]  /*14d0*/  ISETP.GT.AND P0, PT, R3, RZ, PT ;  /* 0x000000ff0300720c */ /* 0x000fe20003f04270 */
[----:B------:R-:W-:Y:S01]  /*14e0*/  BSSY.RECONVERGENT B1, `(.L_x_13) ;  /* 0x00000ea000017945 */ /* 0x000fe20003800200 */
[----:B------:R-:W-:Y:S01]  /*14f0*/  CS2R R32, SRZ ;  /* 0x0000000000207805 */ /* 0x000fe2000001ff00 */
[----:B------:R-:W-:Y:S02]  /*1500*/  IMAD.MOV.U32 R26, RZ, RZ, -0x1 ;  /* 0xffffffffff1a7424 */ /* 0x000fe400078e00ff */
[----:B------:R-:W-:-:S08]  /*1510*/  IMAD.MOV.U32 R27, RZ, RZ, 0x7fefffff ;  /* 0x7fefffffff1b7424 */ /* 0x000fd000078e00ff */
[----:B------:R-:W-:Y:S05]  /*1520*/  @!P0 BRA `(.L_x_14) ;  /* 0x0000000c00088947 */ /* 0x000fea0003800000 */
[----:B0-----:R-:W-:Y:S01]  /*1530*/  IMAD.IADD R10, R3, 0x1, -R32 ;  /* 0x00000001030a7824 */ /* 0x001fe200078e0a20 */
[----:B------:R-:W-:-:S04]  /*1540*/  PLOP3.LUT P0, PT, PT, PT, PT, 0x80, 0x8 ;  /* 0x000000000008781c */ /* 0x000fc80003f0f070 */
[----:B------:R-:W-:-:S13]  /*1550*/  ISETP.GT.AND P2, PT, R10, 0xc, PT ;  /* 0x0000000c0a00780c */ /* 0x000fda0003f44270 */
[----:B------:R-:W-:Y:S05]  /*1560*/  @!P2 BRA `(.L_x_15) ;  /* 0x0000000400e4a947 */ /* 0x000fea0003800000 */
[----:B------:R-:W0:Y:S01]  /*1570*/  LDC.64 R10, c[0x0][0x380] ;  /* 0x0000e000ff0a7b82 */ /* 0x000e220000000a00 */
[----:B------:R-:W-:Y:S01]  /*1580*/  BSSY.RECONVERGENT B2, `(.L_x_15) ;  /* 0x0000077000027945 */ /* 0x000fe20003800200 */
[----:B------:R-:W-:Y:S01]  /*1590*/  PLOP3.LUT P0, PT, PT, PT, PT, 0x8, 0x80 ;  /* 0x000000000080781c */ /* 0x000fe20003f0e170 */
[----:B------:R-:W-:-:S12]  /*15a0*/  VIADD R35, R3, 0xfffffff4 ;  /* 0xfffffff403237836 */ /* 0x000fd80000000000 */
.L_x_16:
[----:B------:R-:W-:Y:S01]  /*15b0*/  R2UR UR6, R12 ;  /* 0x000000000c0672ca */ /* 0x000fe200000e0000 */
[----:B0-----:R-:W-:Y:S01]  /*15c0*/  IMAD.WIDE.U32 R24, R33, 0x8, R10 ;  /* 0x0000000821187825 */ /* 0x001fe200078e000a */
[----:B------:R-:W-:Y:S01]  /*15d0*/  R2UR UR7, R13 ;  /* 0x000000000d0772ca */ /* 0x000fe200000e0000 */
[----:B------:R-:W0:-:S12]  /*15e0*/  LDCU UR4, c[0x0][0x38c] ;  /* 0x00007180ff0477ac */ /* 0x000e180008000800 */
[----:B------:R-:W2:Y:S01]  /*15f0*/  LDG.E.64 R24, desc[UR6][R24.64] ;  /* 0x0000000618187981 */ /* 0x000ea2000c1e1b00 */
[----:B0-----:R-:W-:-:S04]  /*1600*/  VIADD R21, R33, UR4 ;  /* 0x0000000421157c36 */ /* 0x001fc80008000000 */
[----:B------:R-:W-:-:S04]  /*1610*/  IMAD.WIDE.U32 R18, R21, 0x8, R10 ;  /* 0x0000000815127825 */ /* 0x000fc800078e000a */
[----:B------:R-:W-:Y:S02]  /*1620*/  VIADD R23, R21, UR4 ;  /* 0x0000000415177c36 */ /* 0x000fe40008000000 */
[----:B------:R-:W3:Y:S02]  /*1630*/  LDG.E.64 R18, desc[UR6][R18.64] ;  /* 0x0000000612127981 */ /* 0x000ee4000c1e1b00 */
[----:B------:R-:W-:-:S04]  /*1640*/  IMAD.WIDE.U32 R20, R23, 0x8, R10 ;  /* 0x0000000817147825 */ /* 0x000fc800078e000a */
[----:B------:R-:W-:Y:S02]  /*1650*/  VIADD R31, R23, UR4 ;  /* 0x00000004171f7c36 */ /* 0x000fe40008000000 */
[----:B------:R-:W4:Y:S02]  /*1660*/  LDG.E.64 R20, desc[UR6][R20.64] ;  /* 0x0000000614147981 */ /* 0x000f24000c1e1b00 */
[----:B------:R-:W-:-:S06]  /*1670*/  IMAD.WIDE.U32 R22, R31, 0x8, R10 ;  /* 0x000000081f167825 */ /* 0x000fcc00078e000a */
[----:B------:R-:W5:Y:S01]  /*1680*/  LDG.E.64 R22, desc[UR6][R22.64] ;  /* 0x0000000616167981 */ /* 0x000f62000c1e1b00 */
[----:B------:R-:W-:Y:S01]  /*1690*/  VIADD R31, R31, UR4 ;  /* 0x000000041f1f7c36 */ /* 0x000fe20008000000 */
[----:B------:R-:W-:-:S03]  /*16a0*/  ISETP.NE.AND P2, PT, R33, RZ, PT ;  /* 0x000000ff2100720c */ /* 0x000fc60003f45270 */
[----:B------:R-:W-:Y:S01]  /*16b0*/  IMAD.WIDE.U32 R36, R31, 0x8, R10 ;  /* 0x000000081f247825 */ /* 0x000fe200078e000a */
[----:B--2---:R-:W-:-:S06]  /*16c0*/  DSETP.GEU.AND P3, PT, R24, R26, PT ;  /* 0x0000001a1800722a */ /* 0x004fcc0003f6e000 */
[C---:B------:R-:W-:Y:S02]  /*16d0*/  FSEL R29, R24.reuse, R26, !P3 ;  /* 0x0000001a181d7208 */ /* 0x040fe40005800000 */
[C---:B------:R-:W-:Y:S02]  /*16e0*/  FSEL R33, R25.reuse, R27, !P3 ;  /* 0x0000001b19217208 */ /* 0x040fe40005800000 */
[----:B------:R-:W2:Y:S01]  /*16f0*/  LDG.E.64 R26, desc[UR6][R36.64] ;  /* 0x00000006241a7981 */ /* 0x000ea2000c1e1b00 */
[----:B------:R-:W-:Y:S02]  /*1700*/  FSEL R24, R24, R29, !P2 ;  /* 0x0000001d18187208 */ /* 0x000fe40005000000 */
[----:B------:R-:W-:Y:S01]  /*1710*/  FSEL R25, R25, R33, !P2 ;  /* 0x0000002119197208 */ /* 0x000fe20005000000 */
[----:B------:R-:W-:-:S04]  /*1720*/  VIADD R33, R31, UR4 ;  /* 0x000000041f217c36 */ /* 0x000fc80008000000 */
[----:B------:R-:W-:Y:S01]  /*1730*/  IMAD.WIDE.U32 R28, R33, 0x8, R10 ;  /* 0x00000008211c7825 */ /* 0x000fe200078e000a */
[----:B---3--:R-:W-:-:S05]  /*1740*/  DSETP.GEU.AND P2, PT, R18, R24, PT ;  /* 0x000000181200722a */ /* 0x008fca0003f4e000 */
[----:B------:R-:W3:Y:S01]  /*1750*/  LDG.E.64 R28, desc[UR6][R28.64] ;  /* 0x000000061c1c7981 */ /* 0x000ee2000c1e1b00 */
[----:B------:R-:W-:Y:S01]  /*1760*/  FSEL R18, R18, R24, !P2 ;  /* 0x0000001812127208 */ /* 0x000fe20005000000 */
[----:B------:R-:W-:Y:S01]  /*1770*/  VIADD R33, R33, UR4 ;  /* 0x0000000421217c36 */ /* 0x000fe20008000000 */
[----:B------:R-:W-:-:S03]  /*1780*/  FSEL R19, R19, R25, !P2 ;  /* 0x0000001913137208 */ /* 0x000fc60005000000 */
[----:B------:R-:W-:-:S03]  /*1790*/  IMAD.WIDE.U32 R24, R33, 0x8, R10 ;  /* 0x0000000821187825 */ /* 0x000fc600078e000a */
[----:B----4-:R-:W-:Y:S01]  /*17a0*/  DSETP.GEU.AND P2, PT, R20, R18, PT ;  /* 0x000000121400722a */ /* 0x010fe20003f4e000 */
[----:B------:R-:W-:Y:S02]  /*17b0*/  VIADD R33, R33, UR4 ;  /* 0x0000000421217c36 */ /* 0x000fe40008000000 */
[----:B------:R-:W4:Y:S03]  /*17c0*/  LDG.E.64 R24, desc[UR6][R24.64] ;  /* 0x0000000618187981 */ /* 0x000f26000c1e1b00 */
[----:B------:R-:W-:Y:S02]  /*17d0*/  FSEL R18, R20, R18, !P2 ;  /* 0x0000001214127208 */ /* 0x000fe40005000000 */
[----:B------:R-:W-:Y:S01]  /*17e0*/  FSEL R19, R21, R19, !P2 ;  /* 0x0000001315137208 */ /* 0x000fe20005000000 */
[----:B------:R-:W-:-:S05]  /*17f0*/  IMAD.WIDE.U32 R20, R33, 0x8, R10 ;  /* 0x0000000821147825 */ /* 0x000fca00078e000a */
[----:B-----5:R-:W-:Y:S01]  /*1800*/  DSETP.GEU.AND P2, PT, R22, R18, PT ;  /* 0x000000121600722a */ /* 0x020fe20003f4e000 */
[----:B------:R-:W5:Y:S01]  /*1810*/  LDG.E.64 R20, desc[UR6][R20.64] ;  /* 0x0000000614147981 */ /* 0x000f62000c1e1b00 */
[----:B------:R-:W-:-:S04]  /*1820*/  VIADD R33, R33, UR4 ;  /* 0x0000000421217c36 */ /* 0x000fc80008000000 */
[----:B------:R-:W-:Y:S02]  /*1830*/  FSEL R18, R22, R18, !P2 ;  /* 0x0000001216127208 */ /* 0x000fe40005000000 */
[----:B------:R-:W-:Y:S02]  /*1840*/  FSEL R19, R23, R19, !P2 ;  /* 0x0000001317137208 */ /* 0x000fe40005000000 */
[----:B------:R-:W-:Y:S02]  /*1850*/  ISETP.NE.AND P2, PT, R31, RZ, PT ;  /* 0x000000ff1f00720c */ /* 0x000fe40003f45270 */
[----:B------:R-:W-:Y:S02]  /*1860*/  R2UR UR8, R12 ;  /* 0x000000000c0872ca */ /* 0x000fe400000e0000 */
[----:B------:R-:W-:Y:S01]  /*1870*/  R2UR UR9, R13 ;  /* 0x000000000d0972ca */ /* 0x000fe200000e0000 */
[----:B--2---:R-:W-:-:S06]  /*1880*/  DSETP.GEU.AND P3, PT, R26, R18, PT ;  /* 0x000000121a00722a */ /* 0x004fcc0003f6e000 */
[C---:B------:R-:W-:Y:S02]  /*1890*/  FSEL R23, R26.reuse, R18, !P3 ;  /* 0x000000121a177208 */ /* 0x040fe40005800000 */
[----:B------:R-:W-:Y:S01]  /*18a0*/  FSEL R31, R27, R19, !P3 ;  /* 0x000000131b1f7208 */ /* 0x000fe20005800000 */
[----:B------:R-:W-:Y:S01]  /*18b0*/  IMAD.WIDE.U32 R18, R33, 0x8, R10 ;  /* 0x0000000821127825 */ /* 0x000fe200078e000a */
[----:B------:R-:W-:Y:S02]  /*18c0*/  FSEL R22, R26, R23, !P2 ;  /* 0x000000171a167208 */ /* 0x000fe40005000000 */
[----:B------:R-:W-:-:S03]  /*18d0*/  FSEL R23, R27, R31, !P2 ;  /* 0x0000001f1b177208 */ /* 0x000fc60005000000 */
[----:B------:R-:W2:Y:S01]  /*18e0*/  LDG.E.64 R18, desc[UR6][R18.64] ;  /* 0x0000000612127981 */ /* 0x000ea2000c1e1b00 */
[----:B------:R-:W-:Y:S02]  /*18f0*/  VIADD R27, R33, UR4 ;  /* 0x00000004211b7c36 */ /* 0x000fe40008000000 */
[----:B---3--:R-:W-:-:S06]  /*1900*/  DSETP.GEU.AND P2, PT, R28, R22, PT ;  /* 0x000000161c00722a */ /* 0x008fcc0003f4e000 */
[----:B------:R-:W-:Y:S02]  /*1910*/  FSEL R22, R28, R22, !P2 ;  /* 0x000000161c167208 */ /* 0x000fe40005000000 */
[----:B------:R-:W-:Y:S01]  /*1920*/  FSEL R23, R29, R23, !P2 ;  /* 0x000000171d177208 */ /* 0x000fe20005000000 */
[----:B------:R-:W-:-:S06]  /*1930*/  IMAD.WIDE.U32 R28, R27, 0x8, R10 ;  /* 0x000000081b1c7825 */ /* 0x000fcc00078e000a */
[----:B------:R-:W3:Y:S01]  /*1940*/  LDG.E.64 R28, desc[UR6][R28.64] ;  /* 0x000000061c1c7981 */ /* 0x000ee2000c1e1b00 */
[----:B------:R-:W-:Y:S01]  /*1950*/  VIADD R31, R27, UR4 ;  /* 0x000000041b1f7c36 */ /* 0x000fe20008000000 */
[----:B----4-:R-:W-:-:S03]  /*1960*/  DSETP.GEU.AND P2, PT, R24, R22, PT ;  /* 0x000000161800722a */ /* 0x010fc60003f4e000 */
[----:B------:R-:W-:-:S06]  /*1970*/  IMAD.WIDE.U32 R26, R31, 0x8, R10 ;  /* 0x000000081f1a7825 */ /* 0x000fcc00078e000a */
[----:B------:R-:W4:Y:S01]  /*1980*/  LDG.E.64 R26, desc[UR8][R26.64] ;  /* 0x000000081a1a7981 */ /* 0x000f22000c1e1b00 */
[----:B------:R-:W-:Y:S01]  /*1990*/  FSEL R22, R24, R22, !P2 ;  /* 0x0000001618167208 */ /* 0x000fe20005000000 */
[----:B------:R-:W-:Y:S01]  /*19a0*/  VIADD R31, R31, UR4 ;  /* 0x000000041f1f7c36 */ /* 0x000fe20008000000 */
[----:B------:R-:W-:-:S03]  /*19b0*/  FSEL R23, R25, R23, !P2 ;  /* 0x0000001719177208 */ /* 0x000fc60005000000 */
[----:B------:R-:W-:-:S03]  /*19c0*/  IMAD.WIDE.U32 R24, R31, 0x8, R10 ;  /* 0x000000081f187825 */ /* 0x000fc600078e000a */
[----:B-----5:R-:W-:Y:S01]  /*19d0*/  DSETP.GEU.AND P2, PT, R20, R22, PT ;  /* 0x000000161400722a */ /* 0x020fe20003f4e000 */
[----:B------:R-:W-:Y:S02]  /*19e0*/  VIADD R31, R31, UR4 ;  /* 0x000000041f1f7c36 */ /* 0x000fe40008000000 */
[----:B------:R-:W5:Y:S03]  /*19f0*/  LDG.E.64 R24, desc[UR6][R24.64] ;  /* 0x0000000618187981 */ /* 0x000f66000c1e1b00 */
[----:B------:R-:W-:Y:S02]  /*1a00*/  FSEL R20, R20, R22, !P2 ;  /* 0x0000001614147208 */ /* 0x000fe40005000000 */
[----:B------:R-:W-:Y:S02]  /*1a10*/  FSEL R21, R21, R23, !P2 ;  /* 0x0000001715157208 */ /* 0x000fe40005000000 */
[----:B------:R-:W-:Y:S01]  /*1a20*/  ISETP.NE.AND P2, PT, R33, RZ, PT ;  /* 0x000000ff2100720c */ /* 0x000fe20003f45270 */
[----:B------:R-:W-:-:S03]  /*1a30*/  VIADD R33, R31, UR4 ;  /* 0x000000041f217c36 */ /* 0x000fc60008000000 */
[----:B--2---:R-:W-:-:S06]  /*1a40*/  DSETP.GEU.AND P3, PT, R18, R20, PT ;  /* 0x000000141200722a */ /* 0x004fcc0003f6e000 */
[C---:B------:R-:W-:Y:S02]  /*1a50*/  FSEL R23, R18.reuse, R20, !P3 ;  /* 0x0000001412177208 */ /* 0x040fe40005800000 */
[C---:B------:R-:W-:Y:S02]  /*1a60*/  FSEL R21, R19.reuse, R21, !P3 ;  /* 0x0000001513157208 */ /* 0x040fe40005800000 */
[----:B------:R-:W-:Y:S02]  /*1a70*/  FSEL R20, R18, R23, !P2 ;  /* 0x0000001712147208 */ /* 0x000fe40005000000 */
[----:B------:R-:W-:Y:S01]  /*1a80*/  FSEL R21, R19, R21, !P2 ;  /* 0x0000001513157208 */ /* 0x000fe20005000000 */
[----:B------:R-:W-:-:S06]  /*1a90*/  IMAD.WIDE.U32 R18, R31, 0x8, R10 ;  /* 0x000000081f127825 */ /* 0x000fcc00078e000a */
[----:B------:R-:W2:Y:S01]  /*1aa0*/  LDG.E.64 R18, desc[UR6][R18.64] ;  /* 0x0000000612127981 */ /* 0x000ea2000c1e1b00 */
[----:B---3--:R-:W-:-:S06]  /*1ab0*/  DSETP.GEU.AND P2, PT, R28, R20, PT ;  /* 0x000000141c00722a */ /* 0x008fcc0003f4e000 */
[----:B------:R-:W-:Y:S02]  /*1ac0*/  FSEL R22, R28, R20, !P2 ;  /* 0x000000141c167208 */ /* 0x000fe40005000000 */
[----:B------:R-:W-:Y:S01]  /*1ad0*/  FSEL R23, R29, R21, !P2 ;  /* 0x000000151d177208 */ /* 0x000fe20005000000 */
[----:B------:R-:W-:-:S04]  /*1ae0*/  IMAD.WIDE.U32 R20, R33, 0x8, R10 ;  /* 0x0000000821147825 */ /* 0x000fc800078e000a */
[----:B------:R-:W-:Y:S01]  /*1af0*/  VIADD R33, R33, UR4 ;  /* 0x0000000421217c36 */ /* 0x000fe20008000000 */
[----:B----4-:R-:W-:Y:S01]  /*1b00*/  DSETP.GEU.AND P2, PT, R26, R22, PT ;  /* 0x000000161a00722a */ /* 0x010fe20003f4e000 */
[----:B------:R-:W3:Y:S02]  /*1b10*/  LDG.E.64 R20, desc[UR6][R20.64] ;  /* 0x0000000614147981 */ /* 0x000ee4000c1e1b00 */
[----:B------:R-:W-:-:S03]  /*1b20*/  IMAD.WIDE.U32 R28, R33, 0x8, R10 ;  /* 0x00000008211c7825 */ /* 0x000fc600078e000a */
[----:B------:R-:W-:Y:S01]  /*1b30*/  FSEL R22, R26, R22, !P2 ;  /* 0x000000161a167208 */ /* 0x000fe20005000000 */
[----:B------:R-:W-:Y:S01]  /*1b40*/  VIADD R33, R33, UR4 ;  /* 0x0000000421217c36 */ /* 0x000fe20008000000 */
[----:B------:R-:W-:Y:S01]  /*1b50*/  FSEL R23, R27, R23, !P2 ;  /* 0x000000171b177208 */ /* 0x000fe20005000000 */
[----:B------:R-:W4:Y:S02]  /*1b60*/  LDG.E.64 R28, desc[UR8][R28.64] ;  /* 0x000000081c1c7981 */ /* 0x000f24000c1e1b00 */
[----:B------:R-:W-:-:S03]  /*1b70*/  IMAD.WIDE.U32 R26, R33, 0x8, R10 ;  /* 0x00000008211a7825 */ /* 0x000fc600078e000a */
[----:B-----5:R-:W-:-:S03]  /*1b80*/  DSETP.GEU.AND P2, PT, R24, R22, PT ;  /* 0x000000161800722a */ /* 0x020fc60003f4e000 */
[----:B------:R-:W5:Y:S01]  /*1b90*/  LDG.E.64 R26, desc[UR6][R26.64] ;  /* 0x000000061a1a7981 */ /* 0x000f62000c1e1b00 */
[----:B------:R-:W-:Y:S02]  /*1ba0*/  VIADD R32, R32, 0x10 ;  /* 0x0000001020207836 */ /* 0x000fe40000000000 */
[----:B------:R-:W-:Y:S01]  /*1bb0*/  FSEL R22, R24, R22, !P2 ;  /* 0x0000001618167208 */ /* 0x000fe20005000000 */
[----:B------:R-:W-:Y:S01]  /*1bc0*/  VIADD R33, R33, UR4 ;  /* 0x0000000421217c36 */ /* 0x000fe20008000000 */
[----:B------:R-:W-:Y:S02]  /*1bd0*/  FSEL R23, R25, R23, !P2 ;  /* 0x0000001719177208 */ /* 0x000fe40005000000 */
[----:B------:R-:W-:-:S04]  /*1be0*/  ISETP.NE.AND P2, PT, R31, RZ, PT ;  /* 0x000000ff1f00720c */ /* 0x000fc80003f45270 */
[----:B--2---:R-:W-:-:S06]  /*1bf0*/  DSETP.GEU.AND P3, PT, R18, R22, PT ;  /* 0x000000161200722a */ /* 0x004fcc0003f6e000 */
[C---:B------:R-:W-:Y:S02]  /*1c00*/  FSEL R25, R18.reuse, R22, !P3 ;  /* 0x0000001612197208 */ /* 0x040fe40005800000 */
[C---:B------:R-:W-:Y:S02]  /*1c10*/  FSEL R23, R19.reuse, R23, !P3 ;  /* 0x0000001713177208 */ /* 0x040fe40005800000 */
[----:B------:R-:W-:Y:S02]  /*1c20*/  FSEL R18, R18, R25, !P2 ;  /* 0x0000001912127208 */ /* 0x000fe40005000000 */
[----:B------:R-:W-:Y:S02]  /*1c30*/  FSEL R19, R19, R23, !P2 ;  /* 0x0000001713137208 */ /* 0x000fe40005000000 */
[----:B------:R-:W-:-:S04]  /*1c40*/  ISETP.GE.AND P3, PT, R32, R35, PT ;  /* 0x000000232000720c */ /* 0x000fc80003f66270 */
[----:B---3--:R-:W-:-:S06]  /*1c50*/  DSETP.GEU.AND P2, PT, R20, R18, PT ;  /* 0x000000121400722a */ /* 0x008fcc0003f4e000 */
[----:B------:R-:W-:Y:S02]  /*1c60*/  FSEL R18, R20, R18, !P2 ;  /* 0x0000001214127208 */ /* 0x000fe40005000000 */
[----:B------:R-:W-:-:S06]  /*1c70*/  FSEL R19, R21, R19, !P2 ;  /* 0x0000001315137208 */ /* 0x000fcc0005000000 */
[----:B----4-:R-:W-:-:S06]  /*1c80*/  DSETP.GEU.AND P2, PT, R28, R18, PT ;  /* 0x000000121c00722a */ /* 0x010fcc0003f4e000 */
[----:B------:R-:W-:Y:S02]  /*1c90*/  FSEL R18, R28, R18, !P2 ;  /* 0x000000121c127208 */ /* 0x000fe40005000000 */
[----:B------:R-:W-:-:S06]  /*1ca0*/  FSEL R19, R29, R19, !P2 ;  /* 0x000000131d137208 */ /* 0x000fcc0005000000 */
[----:B-----5:R-:W-:-:S06]  /*1cb0*/  DSETP.GEU.AND P2, PT, R26, R18, PT ;  /* 0x000000121a00722a */ /* 0x020fcc0003f4e000 */
[----:B------:R-:W-:Y:S02]  /*1cc0*/  FSEL R26, R26, R18, !P2 ;  /* 0x000000121a1a7208 */ /* 0x000fe40005000000 */
[----:B------:R-:W-:Y:S01]  /*1cd0*/  FSEL R27, R27, R19, !P2 ;  /* 0x000000131b1b7208 */ /* 0x000fe20005000000 */
[----:B------:R-:W-:Y:S06]  /*1ce0*/  @!P3 BRA `(.L_x_16) ;  /* 0xfffffff80030b947 */ /* 0x000fec000383ffff */
[----:B------:R-:W-:Y:S05]  /*1cf0*/  BSYNC.RECONVERGENT B2 ;  /* 0x0000000000027941 */ /* 0x000fea0003800200 */
.L_x_15:
[----:B------:R-:W-:Y:S01]  /*1d00*/  IMAD.IADD R10, R3, 0x1, -R32 ;  /* 0x00000001030a7824 */ /* 0x000fe200078e0a20 */
[----:B------:R-:W-:Y:S04]  /*1d10*/  BSSY.RECONVERGENT B2, `(.L_x_17) ;  /* 0x0000041000027945 */ /* 0x000fe80003800200 */
[----:B------:R-:W-:-:S13]  /*1d20*/  ISETP.GT.AND P2, PT, R10, 0x4, PT ;  /* 0x000000040a00780c */ /* 0x000fda0003f44270 */
[----:B------:R-:W-:Y:S05]  /*1d30*/  @!P2 BRA `(.L_x_18) ;  /* 0x0000000000f8a947 */ /* 0x000fea0003800000 */
[----:B------:R-:W0:Y:S01]  /*1d40*/  LDC.64 R10, c[0x0][0x380] ;  /* 0x0000e000ff0a7b82 */ /* 0x000e220000000a00 */
[----:B------:R-:W-:Y:S01]  /*1d50*/  R2UR UR6, R12 ;  /* 0x000000000c0672ca */ /* 0x000fe200000e0000 */
[----:B------:R-:W2:Y:S01]  /*1d60*/  LDCU UR4, c[0x0][0x38c] ;  /* 0x00007180ff0477ac */ /* 0x000ea20008000800 */
[----:B------:R-:W-:Y:S01]  /*1d70*/  R2UR UR7, R13 ;  /* 0x000000000d0772ca */ /* 0x000fe200000e0000 */
[----:B0-----:R-:W-:-:S12]  /*1d80*/  IMAD.WIDE.U32 R24, R33, 0x8, R10 ;  /* 0x0000000821187825 */ /* 0x001fd800078e000a */
[----:B------:R-:W3:Y:S01]  /*1d90*/  LDG.E.64 R24, desc[UR6][R24.64] ;  /* 0x0000000618187981 */ /* 0x000ee2000c1e1b00 */
[----:B--2---:R-:W-:-:S04]  /*1da0*/  VIADD R19, R33, UR4 ;  /* 0x0000000421137c36 */ /* 0x004fc80008000000 */
[----:B------:R-:W-:-:S04]  /*1db0*/  IMAD.WIDE.U32 R30, R19, 0x8, R10 ;  /* 0x00000008131e7825 */ /* 0x000fc800078e000a */
[----:B------:R-:W-:Y:S02]  /*1dc0*/  VIADD R21, R19, UR4 ;  /* 0x0000000413157c36 */ /* 0x000fe40008000000 */
[----:B------:R-:W2:Y:S01]  /*1dd0*/  LDG.E.64 R30, desc[UR6][R30.64] ;  /* 0x000000061e1e7981 */ /* 0x000ea2000c1e1b00 */
[----:B------:R-:W-:Y:S01]  /*1de0*/  R2UR UR8, R12 ;  /* 0x000000000c0872ca */ /* 0x000fe200000e0000 */
[----:B------:R-:W-:Y:S01]  /*1df0*/  IMAD.WIDE.U32 R18, R21, 0x8, R10 ;  /* 0x0000000815127825 */ /* 0x000fe200078e000a */
[----:B------:R-:W-:-:S03]  /*1e00*/  R2UR UR9, R13 ;  /* 0x000000000d0972ca */ /* 0x000fc600000e0000 */
[----:B------:R-:W-:Y:S02]  /*1e10*/  VIADD R35, R21, UR4 ;  /* 0x0000000415237c36 */ /* 0x000fe40008000000 */
[----:B------:R-:W4:Y:S02]  /*1e20*/  LDG.E.64 R18, desc[UR6][R18.64] ;  /* 0x0000000612127981 */ /* 0x000f24000c1e1b00 */
[----:B------:R-:W-:-:S04]  /*1e30*/  IMAD.WIDE.U32 R20, R35, 0x8, R10 ;  /* 0x0000000823147825 */ /* 0x000fc800078e000a */
[----:B------:R-:W-:Y:S02]  /*1e40*/  VIADD R35, R35, UR4 ;  /* 0x0000000423237c36 */ /* 0x000fe40008000000 */
[----:B------:R-:W5:Y:S02]  /*1e50*/  LDG.E.64 R20, desc[UR8][R20.64] ;  /* 0x0000000814147981 */ /* 0x000f64000c1e1b00 */
[----:B------:R-:W-:Y:S01]  /*1e60*/  IMAD.WIDE.U32 R22, R35, 0x8, R10 ;  /* 0x0000000823167825 */ /* 0x000fe200078e000a */
[----:B------:R-:W-:-:S05]  /*1e70*/  ISETP.NE.AND P0, PT, R33, RZ, PT ;  /* 0x000000ff2100720c */ /* 0x000fca0003f05270 */
[----:B------:R-:W5:Y:S01]  /*1e80*/  LDG.E.64 R22, desc[UR6][R22.64] ;  /* 0x0000000616167981 */ /* 0x000f62000c1e1b00 */
[----:B------:R-:W-:Y:S01]  /*1e90*/  VIADD R29, R35, UR4 ;  /* 0x00000004231d7c36 */ /* 0x000fe20008000000 */
[----:B---3--:R-:W-:-:S06]  /*1ea0*/  DSETP.GEU.AND P2, PT, R24, R26, PT ;  /* 0x0000001a1800722a */ /* 0x008fcc0003f4e000 */
[C---:B------:R-:W-:Y:S02]  /*1eb0*/  FSEL R27, R25.reuse, R27, !P2 ;  /* 0x0000001b191b7208 */ /* 0x040fe40005000000 */
[C---:B------:R-:W-:Y:S02]  /*1ec0*/  FSEL R33, R24.reuse, R26, !P2 ;  /* 0x0000001a18217208 */ /* 0x040fe40005000000 */
[----:B------:R-:W-:Y:S01]  /*1ed0*/  FSEL R25, R25, R27, !P0 ;  /* 0x0000001b19197208 */ /* 0x000fe20004000000 */
[----:B------:R-:W-:Y:S01]  /*1ee0*/  IMAD.WIDE.U32 R26, R29, 0x8, R10 ;  /* 0x000000081d1a7825 */ /* 0x000fe200078e000a */
[----:B------:R-:W-:-:S03]  /*1ef0*/  FSEL R24, R24, R33, !P0 ;  /* 0x0000002118187208 */ /* 0x000fc60004000000 */
[----:B------:R-:W-:Y:S02]  /*1f00*/  VIADD R33, R29, UR4 ;  /* 0x000000041d217c36 */ /* 0x000fe40008000000 */
[----:B------:R-:W3:Y:S02]  /*1f10*/  LDG.E.64 R26, desc[UR6][R26.64] ;  /* 0x000000061a1a7981 */ /* 0x000ee4000c1e1b00 */
[----:B------:R-:W-:-:S04]  /*1f20*/  IMAD.WIDE.U32 R28, R33, 0x8, R10 ;  /* 0x00000008211c7825 */ /* 0x000fc800078e000a */
[----:B------:R-:W-:Y:S02]  /*1f30*/  VIADD R33, R33, UR4 ;  /* 0x0000000421217c36 */ /* 0x000fe40008000000 */
[----:B------:R-:W3:Y:S02]  /*1f40*/  LDG.E.64 R28, desc[UR8][R28.64] ;  /* 0x000000081c1c7981 */ /* 0x000ee4000c1e1b00 */
[----:B------:R-:W-:-:S06]  /*1f50*/  IMAD.WIDE.U32 R10, R33, 0x8, R10 ;  /* 0x00000008210a7825 */ /* 0x000fcc00078e000a */
[----:B------:R-:W3:Y:S01]  /*1f60*/  LDG.E.64 R10, desc[UR6][R10.64] ;  /* 0x000000060a0a7981 */ /* 0x000ee2000c1e1b00 */
[----:B--2---:R-:W-:-:S06]  /*1f70*/  DSETP.GEU.AND P0, PT, R30, R24, PT ;  /* 0x000000181e00722a */ /* 0x004fcc0003f0e000 */
[----:B------:R-:W-:Y:S02]  /*1f80*/  FSEL R24, R30, R24, !P0 ;  /* 0x000000181e187208 */ /* 0x000fe40004000000 */
[----:B------:R-:W-:-:S06]  /*1f90*/  FSEL R25, R31, R25, !P0 ;  /* 0x000000191f197208 */ /* 0x000fcc0004000000 */
[----:B----4-:R-:W-:-:S06]  /*1fa0*/  DSETP.GEU.AND P0, PT, R18, R24, PT ;  /* 0x000000181200722a */ /* 0x010fcc0003f0e000 */
[----:B------:R-:W-:Y:S02]  /*1fb0*/  FSEL R18, R18, R24, !P0 ;  /* 0x0000001812127208 */ /* 0x000fe40004000000 */
[----:B------:R-:W-:-:S06]  /*1fc0*/  FSEL R19, R19, R25, !P0 ;  /* 0x0000001913137208 */ /* 0x000fcc0004000000 */
[----:B-----5:R-:W-:-:S06]  /*1fd0*/  DSETP.GEU.AND P0, PT, R20, R18, PT ;  /* 0x000000121400722a */ /* 0x020fcc0003f0e000 */
[----:B------:R-:W-:Y:S02]  /*1fe0*/  FSEL R18, R20, R18, !P0 ;  /* 0x0000001214127208 */ /* 0x000fe40004000000 */
[----:B------:R-:W-:-:S06]  /*1ff0*/  FSEL R19, R21, R19, !P0 ;  /* 0x0000001315137208 */ /* 0x000fcc0004000000 */
[----:B------:R-:W-:Y:S01]  /*2000*/  DSETP.GEU.AND P2, PT, R22, R18, PT ;  /* 0x000000121600722a */ /* 0x000fe20003f4e000 */
[----:B------:R-:W-:-:S05]  /*2010*/  ISETP.NE.AND P0, PT, R35, RZ, PT ;  /* 0x000000ff2300720c */ /* 0x000fca0003f05270 */
[C---:B------:R-:W-:Y:S02]  /*2020*/  FSEL R21, R22.reuse, R18, !P2 ;  /* 0x0000001216157208 */ /* 0x040fe40005000000 */
[C---:B------:R-:W-:Y:S02]  /*2030*/  FSEL R19, R23.reuse, R19, !P2 ;  /* 0x0000001317137208 */ /* 0x040fe40005000000 */
[----:B------:R-:W-:Y:S02]  /*2040*/  FSEL R18, R22, R21, !P0 ;  /* 0x0000001516127208 */ /* 0x000fe40004000000 */
[----:B------:R-:W-:Y:S01]  /*2050*/  FSEL R19, R23, R19, !P0 ;  /* 0x0000001317137208 */ /* 0x000fe20004000000 */
[----:B------:R-:W-:Y:S02]  /*2060*/  VIADD R32, R32, 0x8 ;  /* 0x0000000820207836 */ /* 0x000fe40000000000 */
[----:B------:R-:W-:-:S03]  /*2070*/  VIADD R33, R33, UR4 ;  /* 0x0000000421217c36 */ /* 0x000fc60008000000 */
[----:B---3--:R-:W-:-:S06]  /*2080*/  DSETP.GEU.AND P0, PT, R26, R18, PT ;  /* 0x000000121a00722a */ /* 0x008fcc0003f0e000 */
[----:B------:R-:W-:Y:S02]  /*2090*/  FSEL R18, R26, R18, !P0 ;  /* 0x000000121a127208 */ /* 0x000fe40004000000 */
[----:B------:R-:W-:-:S06]  /*20a0*/  FSEL R19, R27, R19, !P0 ;  /* 0x000000131b137208 */ /* 0x000fcc0004000000 */
[----:B------:R-:W-:-:S06]  /*20b0*/  DSETP.GEU.AND P0, PT, R28, R18, PT ;  /* 0x000000121c00722a */ /* 0x000fcc0003f0e000 */
[----:B------:R-:W-:Y:S02]  /*20c0*/  FSEL R18, R28, R18, !P0 ;  /* 0x000000121c127208 */ /* 0x000fe40004000000 */
[----:B------:R-:W-:-:S06]  /*20d0*/  FSEL R19, R29, R19, !P0 ;  /* 0x000000131d137208 */ /* 0x000fcc0004000000 */
[----:B------:R-:W-:Y:S01]  /*20e0*/  DSETP.GEU.AND P2, PT, R10, R18, PT ;  /* 0x000000120a00722a */ /* 0x000fe20003f4e000 */
[----:B------:R-:W-:-:S05]  /*20f0*/  PLOP3.LUT P0, PT, PT, PT, PT, 0x8, 0x80 ;  /* 0x000000000080781c */ /* 0x000fca0003f0e170 */
[----:B------:R-:W-:Y:S02]  /*2100*/  FSEL R26, R10, R18, !P2 ;  /* 0x000000120a1a7208 */ /* 0x000fe40005000000 */
[----:B------:R-:W-:-:S07]  /*2110*/  FSEL R27, R11, R19, !P2 ;  /* 0x000000130b1b7208 */ /* 0x000fce0005000000 */
.L_x_18:
[----:B------:R-:W-:Y:S05]  /*2120*/  BSYNC.RECONVERGENT B2 ;  /* 0x0000000000027941 */ /* 0x000fea0003800200 */
.L_x_17:
[----:B------:R-:W-:-:S13]  /*2130*/  ISETP.NE.OR P0, PT, R32, R3, P0 ;  /* 0x000000032000720c */ /* 0x000fda0000705670 */
[----:B------:R-:W-:Y:S05]  /*2140*/  @!P0 BRA `(.L_x_19) ;  /* 0x00000000008c8947 */ /* 0x000fea0003800000 */
.L_x_14:
[----:B------:R-:W-:Y:S01]  /*2150*/  R2UR UR6, R12 ;  /* 0x000000000c0672ca */ /* 0x000fe200000e0000 */
[----:B------:R-:W0:Y:S01]  /*2160*/  LDCU UR4, c[0x0][0x38c] ;  /* 0x00007180ff0477ac */ /* 0x000e220008000800 */
[----:B------:R-:W-:Y:S01]  /*2170*/  R2UR UR7, R13 ;  /* 0x000000000d0772ca */ /* 0x000fe200000e0000 */
[----:B-1----:R-:W-:-:S12]  /*2180*/  IMAD.WIDE.U32 R20, R33, 0x8, R14 ;  /* 0x0000000821147825 */ /* 0x002fd800078e000e */
[----:B------:R-:W2:Y:S01]  /*2190*/  LDG.E.64 R20, desc[UR6][R20.64] ;  /* 0x0000000614147981 */ /* 0x000ea2000c1e1b00 */
[----:B------:R-:W-:Y:S02]  /*21a0*/  R2UR UR8, R12 ;  /* 0x000000000c0872ca */ /* 0x000fe400000e0000 */
[----:B------:R-:W-:Y:S01]  /*21b0*/  R2UR UR9, R13 ;  /* 0x000000000d0972ca */ /* 0x000fe200000e0000 */
        /* <DEDUP_REMOVED lines=9> */
[----:B------:R-:W-:Y:S01]  /*2250*/  ISETP.NE.AND P2, PT, R33, RZ, PT ;  /* 0x000000ff2100720c */ /* 0x000fe20003f45270 */
[----:B------:R-:W-:Y:S02]  /*2260*/  VIADD R32, R32, 0x4 ;  /* 0x0000000420207836 */ /* 0x000fe40000000000 */
[----:B------:R-:W-:Y:S01]  /*2270*/  VIADD R33, R25, UR4 ;  /* 0x0000000419217c36 */ /* 0x000fe20008000000 */
[----:B--2---:R-:W-:-:S06]  /*2280*/  DSETP.GEU.AND P0, PT, R20, R26, PT ;  /* 0x0000001a1400722a */ /* 0x004fcc0003f0e000 */
[C---:B------:R-:W-:Y:S02]  /*2290*/  FSEL R29, R20.reuse, R26, !P0 ;  /* 0x0000001a141d7208 */ /* 0x040fe40004000000 */
[C---:B------:R-:W-:Y:S02]  /*22a0*/  FSEL R27, R21.reuse, R27, !P0 ;  /* 0x0000001b151b7208 */ /* 0x040fe40004000000 */
[----:B------:R-:W-:Y:S02]  /*22b0*/  FSEL R20, R20, R29, !P2 ;  /* 0x0000001d14147208 */ /* 0x000fe40005000000 */
[----:B------:R-:W-:Y:S02]  /*22c0*/  FSEL R21, R21, R27, !P2 ;  /* 0x0000001b15157208 */ /* 0x000fe40005000000 */
[----:B------:R-:W-:-:S04]  /*22d0*/  ISETP.NE.AND P2, PT, R32, R3, PT ;  /* 0x000000032000720c */ /* 0x000fc80003f45270 */
        /* <DEDUP_REMOVED lines=9> */
[----:B------:R-:W-:Y:S06]  /*2370*/  @P2 BRA `(.L_x_14) ;  /* 0xfffffffc00742947 */ /* 0x000fec000383ffff */
.L_x_19:
[----:B------:R-:W-:Y:S05]  /*2380*/  BSYNC.RECONVERGENT B1 ;  /* 0x0000000000017941 */ /* 0x000fea0003800200 */
.L_x_13:
[----:B------:R-:W2:Y:S01]  /*2390*/  LDCU UR5, c[0x0][0x38c] ;  /* 0x00007180ff0577ac */ /* 0x000ea20008000800 */
[----:B------:R-:W-:Y:S01]  /*23a0*/  R2UR UR10, R12 ;  /* 0x000000000c0a72ca */ /* 0x000fe200000e0000 */
[----:B0-----:R-:W-:Y:S01]  /*23b0*/  IMAD.WIDE.U32 R10, R7, 0x8, R16 ;  /* 0x00000008070a7825 */ /* 0x001fe200078e0010 */
[----:B------:R-:W-:Y:S01]  /*23c0*/  R2UR UR11, R13 ;  /* 0x000000000d0b72ca */ /* 0x000fe200000e0000 */
[----:B------:R-:W-:-:S14]  /*23d0*/  @!P1 BRA `(.L_x_20) ;  /* 0x0000000000849947 */ /* 0x000fdc0003800000 */
[----:B-1----:R-:W0:Y:S01]  /*23e0*/  LDC.64 R14, c[0x0][0x380] ;  /* 0x0000e000ff0e7b82 */ /* 0x002e220000000a00 */
[----:B------:R-:W-:Y:S02]  /*23f0*/  R2UR UR6, R12 ;  /* 0x000000000c0672ca */ /* 0x000fe400000e0000 */
[----:B------:R-:W-:Y:S01]  /*2400*/  R2UR UR7, R13 ;  /* 0x000000000d0772ca */ /* 0x000fe200000e0000 */
[----:B0-----:R-:W-:-:S12]  /*2410*/  IMAD.WIDE.U32 R18, R33, 0x8, R14 ;  /* 0x0000000821127825 */ /* 0x001fd800078e000e */
[----:B------:R-:W3:Y:S01]  /*2420*/  LDG.E.64 R18, desc[UR6][R18.64] ;  /* 0x0000000612127981 */ /* 0x000ee2000c1e1b00 */
[----:B------:R-:W-:Y:S01]  /*2430*/  ISETP.NE.AND P0, PT, R33, RZ, PT ;  /* 0x000000ff2100720c */ /* 0x000fe20003f05270 */
[----:B---3--:R-:W-:-:S06]  /*2440*/  DSETP.GEU.AND P1, PT, R18, R26, PT ;  /* 0x0000001a1200722a */ /* 0x008fcc0003f2e000 */
[----:B------:R-:W-:Y:S02]  /*2450*/  FSEL R21, R18, R26, !P1 ;  /* 0x0000001a12157208 */ /* 0x000fe40004800000 */
[C---:B------:R-:W-:Y:S02]  /*2460*/  FSEL R27, R19.reuse, R27, !P1 ;  /* 0x0000001b131b7208 */ /* 0x040fe40004800000 */
[----:B------:R-:W-:Y:S02]  /*2470*/  ISETP.NE.AND P1, PT, R8, 0x1, PT ;  /* 0x000000010800780c */ /* 0x000fe40003f25270 */
[----:B------:R-:W-:Y:S02]  /*2480*/  FSEL R26, R18, R21, !P0 ;  /* 0x00000015121a7208 */ /* 0x000fe40004000000 */
[----:B------:R-:W-:-:S09]  /*2490*/  FSEL R27, R19, R27, !P0 ;  /* 0x0000001b131b7208 */ /* 0x000fd20004000000 */
        /* <DEDUP_REMOVED lines=10> */
[----:B------:R-:W3:Y:S02]  /*2540*/  LDG.E.64 R18, desc[UR6][R18.64] ;  /* 0x0000000612127981 */ /* 0x000ee4000c1e1b00 */
[----:B------:R-:W-:-:S06]  /*2550*/  @P1 IMAD.WIDE.U32 R14, R21, 0x8, R14 ;  /* 0x00000008150e1825 */ /* 0x000fcc00078e000e */
[----:B------:R-:W4:Y:S01]  /*2560*/  @P1 LDG.E.64 R14, desc[UR8][R14.64] ;  /* 0x000000080e0e1981 */ /* 0x000f22000c1e1b00 */
[----:B---3--:R-:W-:-:S06]  /*2570*/  DSETP.GEU.AND P0, PT, R18, R26, PT ;  /* 0x0000001a1200722a */ /* 0x008fcc0003f0e000 */
[----:B------:R-:W-:Y:S02]  /*2580*/  FSEL R26, R18, R26, !P0 ;  /* 0x0000001a121a7208 */ /* 0x000fe40004000000 */
[----:B------:R-:W-:-:S06]  /*2590*/  FSEL R27, R19, R27, !P0 ;  /* 0x0000001b131b7208 */ /* 0x000fcc0004000000 */
[----:B----4-:R-:W-:-:S06]  /*25a0*/  @P1 DSETP.GEU.AND P0, PT, R14, R26, PT ;  /* 0x0000001a0e00122a */ /* 0x010fcc0003f0e000 */
[----:B------:R-:W-:Y:S02]  /*25b0*/  @P1 FSEL R20, R14, R26, !P0 ;  /* 0x0000001a0e141208 */ /* 0x000fe40004000000 */
[----:B------:R-:W-:-:S03]  /*25c0*/  @P1 FSEL R21, R15, R27, !P0 ;  /* 0x0000001b0f151208 */ /* 0x000fc60004000000 */
[----:B------:R-:W-:Y:S02]  /*25d0*/  @P1 IMAD.MOV.U32 R26, RZ, RZ, R20 ;  /* 0x000000ffff1a1224 */ /* 0x000fe400078e0014 */
[----:B------:R-:W-:-:S07]  /*25e0*/  @P1 IMAD.MOV.U32 R27, RZ, RZ, R21 ;  /* 0x000000ffff1b1224 */ /* 0x000fce00078e0015 */
.L_x_20:
[----:B-1----:R-:W-:Y:S01]  /*25f0*/  VIADD R14, R7, 0x1 ;  /* 0x00000001070e7836 */ /* 0x002fe20000000000 */
[----:B------:R0:W-:Y:S01]  /*2600*/  ST.E.64 desc[UR10][R10.64], R26 ;  /* 0x0000001a0a007985 */ /* 0x0001e2000c101b0a */
[----:B--2---:R-:W-:-:S05]  /*2610*/  IMAD.U32 R7, RZ, RZ, UR5 ;  /* 0x00000005ff077e24 */ /* 0x004fca000f8e00ff */
[----:B------:R-:W-:-:S13]  /*2620*/  ISETP.NE.AND P0, PT, R14, R7, PT ;  /* 0x000000070e00720c */ /* 0x000fda0003f05270 */
[----:B0-----:R-:W-:Y:S05]  /*2630*/  @!P0 BRA `(.L_x_21) ;  /* 0x0000000000088947 */ /* 0x001fea0003800000 */
[----:B------:R-:W-:Y:S01]  /*2640*/  IMAD.MOV.U32 R7, RZ, RZ, R14 ;  /* 0x000000ffff077224 */ /* 0x000fe200078e000e */
[----:B------:R-:W-:Y:S06]  /*2650*/  BRA `(.L_x_22) ;  /* 0xffffffdc00547947 */ /* 0x000fec000383ffff */
.L_x_21:
[----:B------:R-:W-:Y:S05]  /*2660*/  BSYNC.RECONVERGENT B0 ;  /* 0x0000000000007941 */ /* 0x000fea0003800200 */
.L_x_4:
[----:B------:R-:W-:Y:S05]  /*2670*/  BRA `(.L_x_2) ;  /* 0x0000000800287947 */ /* 0x000fea0003800000 */
.L_x_3:
[C---:B------:R-:W-:Y:S01]  /*2680*/  ISETP.GE.U32.AND P0, PT, R7.reuse, 0x8, PT ;  /* 0x000000080700780c */ /* 0x040fe20003f06070 */
[----:B------:R-:W-:Y:S01]  /*2690*/  IMAD.MOV.U32 R3, RZ, RZ, RZ ;  /* 0x000000ffff037224 */ /* 0x000fe200078e00ff */
[----:B------:R-:W-:-:S04]  /*26a0*/  LOP3.LUT R0, R7, 0x7, RZ, 0xc0, !PT ;  /* 0x0000000707007812 */ /* 0x000fc800078ec0ff */
[----:B------:R-:W-:-:S07]  /*26b0*/  ISETP.NE.AND P1, PT, R0, RZ, PT ;  /* 0x000000ff0000720c */ /* 0x000fce0003f25270 */
[----:B------:R-:W-:Y:S06]  /*26c0*/  @!P0 BRA `(.L_x_23) ;  /* 0x0000000000f48947 */ /* 0x000fec0003800000 */
[----:B------:R-:W-:Y:S01]  /*26d0*/  BSSY.RECONVERGENT B0, `(.L_x_23) ;  /* 0x000003c000007945 */ /* 0x000fe20003800200 */
[----:B------:R-:W-:Y:S01]  /*26e0*/  LOP3.LUT R3, R7, 0x7ffffff8, RZ, 0xc0, !PT ;  /* 0x7ffffff807037812 */ /* 0x000fe200078ec0ff */
[----:B------:R-:W-:-:S07]  /*26f0*/  IMAD.MOV.U32 R21, RZ, RZ, RZ ;  /* 0x000000ffff157224 */ /* 0x000fce00078e00ff */
.L_x_24:
[C---:B-1----:R-:W-:Y:S01]  /*2700*/  R2UR UR4, R12.reuse ;  /* 0x000000000c0472ca */ /* 0x042fe200000e0000 */
[----:B0-----:R-:W-:Y:S01]  /*2710*/  IMAD.WIDE.U32 R8, R21, 0x8, R4 ;  /* 0x0000000815087825 */ /* 0x001fe200078e0004 */
[C---:B------:R-:W-:Y:S02]  /*2720*/  R2UR UR5, R13.reuse ;  /* 0x000000000d0572ca */ /* 0x040fe400000e0000 */
[C---:B------:R-:W-:Y:S01]  /*2730*/  R2UR UR6, R12.reuse ;  /* 0x000000000c0672ca */ /* 0x040fe200000e0000 */
[----:B------:R-:W-:Y:S01]  /*2740*/  IMAD.MOV.U32 R14, RZ, RZ, 0x0 ;  /* 0x00000000ff0e7424 */ /* 0x000fe200078e00ff */
[----:B------:R-:W-:Y:S01]  /*2750*/  R2UR UR7, R13 ;  /* 0x000000000d0772ca */ /* 0x000fe200000e0000 */
[----:B------:R-:W-:Y:S01]  /*2760*/  IMAD.MOV.U32 R15, RZ, RZ, 0x100000 ;  /* 0x00100000ff0f7424 */ /* 0x000fe200078e00ff */
[----:B------:R-:W-:Y:S01]  /*2770*/  R2UR UR8, R12 ;  /* 0x000000000c0872ca */ /* 0x000fe200000e0000 */
[----:B------:R-:W-:Y:S01]  /*2780*/  IMAD.WIDE.U32 R10, R21, 0x8, R16 ;  /* 0x00000008150a7825 */ /* 0x000fe200078e0010 */
[----:B------:R-:W-:-:S02]  /*2790*/  R2UR UR9, R13 ;  /* 0x000000000d0972ca */ /* 0x000fc400000e0000 */
[C---:B------:R-:W-:Y:S01]  /*27a0*/  R2UR UR10, R12.reuse ;  /* 0x000000000c0a72ca */ /* 0x040fe200000e0000 */
[----:B------:R-:W-:Y:S01]  /*27b0*/  IMAD.MOV.U32 R18, RZ, RZ, -0x1 ;  /* 0xffffffffff127424 */ /* 0x000fe200078e00ff */
[----:B------:R-:W-:Y:S01]  /*27c0*/  R2UR UR11, R13 ;  /* 0x000000000d0b72ca */ /* 0x000fe200000e0000 */
[----:B------:R-:W-:Y:S01]  /*27d0*/  IMAD.MOV.U32 R19, RZ, RZ, 0x7fefffff ;  /* 0x7fefffffff137424 */ /* 0x000fe200078e00ff */
[C---:B------:R-:W-:Y:S01]  /*27e0*/  R2UR UR12, R12.reuse ;  /* 0x000000000c0c72ca */ /* 0x040fe200000e0000 */
[----:B------:R-:W-:Y:S01]  /*27f0*/  VIADD R21, R21, 0x8 ;  /* 0x0000000815157836 */ /* 0x000fe20000000000 */
[C---:B------:R-:W-:Y:S01]  /*2800*/  R2UR UR13, R13.reuse ;  /* 0x000000000d0d72ca */ /* 0x040fe200000e0000 */
[----:B------:R0:W-:Y:S01]  /*2810*/  ST.E.64 desc[UR4][R8.64], R14 ;  /* 0x0000000e08007985 */ /* 0x0001e2000c101b04 */
[C---:B------:R-:W-:Y:S02]  /*2820*/  R2UR UR14, R12.reuse ;  /* 0x000000000c0e72ca */ /* 0x040fe400000e0000 */
[----:B------:R-:W-:Y:S01]  /*2830*/  R2UR UR15, R13 ;  /* 0x000000000d0f72ca */ /* 0x000fe200000e0000 */
[----:B------:R0:W-:Y:S01]  /*2840*/  ST.E.64 desc[UR6][R10.64], R18 ;  /* 0x000000120a007985 */ /* 0x0001e2000c101b06 */
[----:B------:R-:W-:-:S02]  /*2850*/  R2UR UR16, R12 ;  /* 0x000000000c1072ca */ /* 0x000fc400000e0000 */
[C---:B------:R-:W-:Y:S01]  /*2860*/  R2UR UR17, R13.reuse ;  /* 0x000000000d1172ca */ /* 0x040fe200000e0000 */
[----:B------:R0:W-:Y:S01]  /*2870*/  ST.E.64 desc[UR8][R8.64+0x8], R14 ;  /* 0x0000080e08007985 */ /* 0x0001e2000c101b08 */
[C---:B------:R-:W-:Y:S02]  /*2880*/  R2UR UR18, R12.reuse ;  /* 0x000000000c1272ca */ /* 0x040fe400000e0000 */
        /* <DEDUP_REMOVED lines=24> */
[----:B------:R-:W-:Y:S01]  /*2a10*/  R2UR UR35, R13 ;  /* 0x000000000d2372ca */ /* 0x000fe200000e0000 */
[----:B------:R0:W-:Y:S01]  /*2a20*/  ST.E.64 desc[UR26][R10.64+0x28], R18 ;  /* 0x000028120a007985 */ /* 0x0001e2000c101b1a */
[----:B------:R-:W-:-:S03]  /*2a30*/  ISETP.NE.AND P0, PT, R21, R3, PT ;  /* 0x000000031500720c */ /* 0x000fc60003f05270 */
[----:B------:R0:W-:Y:S04]  /*2a40*/  ST.E.64 desc[UR28][R8.64+0x30], R14 ;  /* 0x0000300e08007985 */ /* 0x0001e8000c101b1c */
[----:B------:R0:W-:Y:S04]  /*2a50*/  ST.E.64 desc[UR30][R10.64+0x30], R18 ;  /* 0x000030120a007985 */ /* 0x0001e8000c101b1e */
[----:B------:R0:W-:Y:S04]  /*2a60*/  ST.E.64 desc[UR32][R8.64+0x38], R14 ;  /* 0x0000380e08007985 */ /* 0x0001e8000c101b20 */
[----:B------:R0:W-:Y:S01]  /*2a70*/  ST.E.64 desc[UR34][R10.64+0x38], R18 ;  /* 0x000038120a007985 */ /* 0x0001e2000c101b22 */
[----:B------:R-:W-:Y:S05]  /*2a80*/  @P0 BRA `(.L_x_24) ;  /* 0xfffffffc001c0947 */ /* 0x000fea000383ffff */
[----:B------:R-:W-:Y:S05]  /*2a90*/  BSYNC.RECONVERGENT B0 ;  /* 0x0000000000007941 */ /* 0x000fea0003800200 */
.L_x_23:
[----:B------:R-:W-:Y:S05]  /*2aa0*/  @!P1 BRA `(.L_x_2) ;  /* 0x00000004001c9947 */ /* 0x000fea0003800000 */
[----:B------:R-:W-:Y:S02]  /*2ab0*/  ISETP.GE.U32.AND P0, PT, R0, 0x4, PT ;  /* 0x000000040000780c */ /* 0x000fe40003f06070 */
[----:B------:R-:W-:-:S04]  /*2ac0*/  LOP3.LUT R2, R7, 0x3, RZ, 0xc0, !PT ;  /* 0x0000000307027812 */ /* 0x000fc800078ec0ff */
[----:B------:R-:W-:-:S07]  /*2ad0*/  ISETP.NE.AND P1, PT, R2, RZ, PT ;  /* 0x000000ff0200720c */ /* 0x000fce0003f25270 */
[----:B------:R-:W-:Y:S06]  /*2ae0*/  @!P0 BRA `(.L_x_25) ;  /* 0x00000000007c8947 */ /* 0x000fec0003800000 */
        /* <DEDUP_REMOVED lines=12> */
[C---:B------:R-:W-:Y:S01]  /*2bb0*/  R2UR UR11, R13.reuse ;  /* 0x000000000d0b72ca */ /* 0x040fe200000e0000 */
[----:B------:R-:W-:Y:S01]  /*2bc0*/  IMAD.MOV.U32 R19, RZ, RZ, 0x7fefffff ;  /* 0x7fefffffff137424 */ /* 0x000fe200078e00ff */
[C---:B------:R-:W-:Y:S01]  /*2bd0*/  R2UR UR12, R12.reuse ;  /* 0x000000000c0c72ca */ /* 0x040fe200000e0000 */
[----:B------:R2:W-:Y:S01]  /*2be0*/  ST.E.64 desc[UR4][R8.64], R14 ;  /* 0x0000000e08007985 */ /* 0x0005e2000c101b04 */
[----:B------:R-:W-:Y:S01]  /*2bf0*/  R2UR UR13, R13 ;  /* 0x000000000d0d72ca */ /* 0x000fe200000e0000 */
[----:B------:R-:W-:Y:S01]  /*2c00*/  VIADD R3, R3, 0x4 ;  /* 0x0000000403037836 */ /* 0x000fe20000000000 */
[----:B------:R-:W-:Y:S01]  /*2c10*/  R2UR UR14, R12 ;  /* 0x000000000c0e72ca */ /* 0x000fe200000e0000 */
[----:B------:R2:W-:Y:S01]  /*2c20*/  ST.E.64 desc[UR6][R10.64], R18 ;  /* 0x000000120a007985 */ /* 0x0005e2000c101b06 */
[----:B------:R-:W-:-:S02]  /*2c30*/  R2UR UR15, R13 ;  /* 0x000000000d0f72ca */ /* 0x000fc400000e0000 */
[C---:B------:R-:W-:Y:S01]  /*2c40*/  R2UR UR16, R12.reuse ;  /* 0x000000000c1072ca */ /* 0x040fe200000e0000 */
[----:B------:R2:W-:Y:S01]  /*2c50*/  ST.E.64 desc[UR8][R8.64+0x8], R14 ;  /* 0x0000080e08007985 */ /* 0x0005e2000c101b08 */
[C---:B------:R-:W-:Y:S02]  /*2c60*/  R2UR UR17, R13.reuse ;  /* 0x000000000d1172ca */ /* 0x040fe400000e0000 */
[----:B------:R-:W-:Y:S01]  /*2c70*/  R2UR UR18, R12 ;  /* 0x000000000c1272ca */ /* 0x000fe200000e0000 */
[----:B------:R2:W-:Y:S01]  /*2c80*/  ST.E.64 desc[UR10][R10.64+0x8], R18 ;  /* 0x000008120a007985 */ /* 0x0005e2000c101b0a */
[----:B------:R-:W-:-:S03]  /*2c90*/  R2UR UR19, R13 ;  /* 0x000000000d1372ca */ /* 0x000fc600000e0000 */
[----:B------:R2:W-:Y:S04]  /*2ca0*/  ST.E.64 desc[UR12][R8.64+0x10], R14 ;  /* 0x0000100e08007985 */ /* 0x0005e8000c101b0c */
[----:B------:R2:W-:Y:S04]  /*2cb0*/  ST.E.64 desc[UR14][R10.64+0x10], R18 ;  /* 0x000010120a007985 */ /* 0x0005e8000c101b0e */
[----:B------:R2:W-:Y:S04]  /*2cc0*/  ST.E.64 desc[UR16][R8.64+0x18], R14 ;  /* 0x0000180e08007985 */ /* 0x0005e8000c101b10 */
[----:B------:R2:W-:Y:S02]  /*2cd0*/  ST.E.64 desc[UR18][R10.64+0x18], R18 ;  /* 0x000018120a007985 */ /* 0x0005e4000c101b12 */
.L_x_25:
[----:B------:R-:W-:Y:S05]  /*2ce0*/  @!P1 BRA `(.L_x_2) ;  /* 0x00000000008c9947 */ /* 0x000fea0003800000 */
[----:B------:R-:W-:Y:S02]  /*2cf0*/  LOP3.LUT R0, R7, 0x1, RZ, 0xc0, !PT ;  /* 0x0000000107007812 */ /* 0x000fe400078ec0ff */
[----:B------:R-:W-:Y:S02]  /*2d00*/  ISETP.NE.AND P0, PT, R2, 0x1, PT ;  /* 0x000000010200780c */ /* 0x000fe40003f05270 */
[----:B------:R-:W-:-:S13]  /*2d10*/  ISETP.NE.U32.AND P1, PT, R0, 0x1, PT ;  /* 0x000000010000780c */ /* 0x000fda0003f25070 */
[C---:B-1----:R-:W-:Y:S01]  /*2d20*/  @!P1 R2UR UR12, R12.reuse ;  /* 0x000000000c0c92ca */ /* 0x042fe200000e0000 */
[----:B------:R-:W-:Y:S01]  /*2d30*/  @!P1 IMAD.MOV.U32 R20, RZ, RZ, 0x0 ;  /* 0x00000000ff149424 */ /* 0x000fe200078e00ff */
[C---:B------:R-:W-:Y:S01]  /*2d40*/  @!P1 R2UR UR13, R13.reuse ;  /* 0x000000000d0d92ca */ /* 0x040fe200000e0000 */
[----:B------:R-:W-:Y:S01]  /*2d50*/  @!P1 IMAD.MOV.U32 R21, RZ, RZ, 0x100000 ;  /* 0x00100000ff159424 */ /* 0x000fe200078e00ff */
[----:B------:R-:W-:Y:S01]  /*2d60*/  @!P1 R2UR UR14, R12 ;  /* 0x000000000c0e92ca */ /* 0x000fe200000e0000 */
[----:B------:R-:W-:Y:S01]  /*2d70*/  @!P1 IMAD.MOV.U32 R22, RZ, RZ, -0x1 ;  /* 0xffffffffff169424 */ /* 0x000fe200078e00ff */
[----:B------:R-:W-:Y:S01]  /*2d80*/  @!P1 R2UR UR15, R13 ;  /* 0x000000000d0f92ca */ /* 0x000fe200000e0000 */
[----:B------:R-:W-:Y:S01]  /*2d90*/  @!P1 IMAD.MOV.U32 R23, RZ, RZ, 0x7fefffff ;  /* 0x7fefffffff179424 */ /* 0x000fe200078e00ff */
[----:B------:R-:W-:-:S13]  /*2da0*/  @!P0 BRA `(.L_x_26) ;  /* 0x00000000004c8947 */ /* 0x000fda0003800000 */
[C---:B------:R-:W-:Y:S01]  /*2db0*/  R2UR UR4, R12.reuse ;  /* 0x000000000c0472ca */ /* 0x040fe200000e0000 */
[----:B0-2---:R-:W-:Y:S01]  /*2dc0*/  IMAD.WIDE.U32 R8, R3, 0x8, R4 ;  /* 0x0000000803087825 */ /* 0x005fe200078e0004 */
        /* <DEDUP_REMOVED lines=8> */
[----:B------:R-:W-:Y:S01]  /*2e50*/  R2UR UR10, R12 ;  /* 0x000000000c0a72ca */ /* 0x000fe200000e0000 */
[----:B------:R-:W-:Y:S01]  /*2e60*/  IMAD.MOV.U32 R18, RZ, RZ, -0x1 ;  /* 0xffffffffff127424 */ /* 0x000fe200078e00ff */
[----:B------:R-:W-:Y:S01]  /*2e70*/  R2UR UR11, R13 ;  /* 0x000000000d0b72ca */ /* 0x000fe200000e0000 */
[----:B------:R-:W-:Y:S01]  /*2e80*/  IMAD.MOV.U32 R19, RZ, RZ, 0x7fefffff ;  /* 0x7fefffffff137424 */ /* 0x000fe200078e00ff */
[----:B------:R1:W-:Y:S01]  /*2e90*/  ST.E.64 desc[UR4][R8.64], R10 ;  /* 0x0000000a08007985 */ /* 0x0003e2000c101b04 */
[----:B------:R-:W-:-:S03]  /*2ea0*/  VIADD R3, R3, 0x2 ;  /* 0x0000000203037836 */ /* 0x000fc60000000000 */
[----:B------:R1:W-:Y:S04]  /*2eb0*/  ST.E.64 desc[UR6][R14.64], R18 ;  /* 0x000000120e007985 */ /* 0x0003e8000c101b06 */
[----:B------:R1:W-:Y:S04]  /*2ec0*/  ST.E.64 desc[UR8][R8.64+0x8], R10 ;  /* 0x0000080a08007985 */ /* 0x0003e8000c101b08 */
[----:B------:R1:W-:Y:S02]  /*2ed0*/  ST.E.64 desc[UR10][R14.64+0x8], R18 ;  /* 0x000008120e007985 */ /* 0x0003e4000c101b0a */
.L_x_26:
[----:B012---:R-:W-:-:S04]  /*2ee0*/  @!P1 IMAD.WIDE.U32 R8, R3, 0x8, R4 ;  /* 0x0000000803089825 */ /* 0x007fc800078e0004 */
[----:B------:R-:W-:Y:S01]  /*2ef0*/  @!P1 IMAD.WIDE.U32 R2, R3, 0x8, R16 ;  /* 0x0000000803029825 */ /* 0x000fe200078e0010 */
[----:B------:R3:W-:Y:S04]  /*2f00*/  @!P1 ST.E.64 desc[UR12][R8.64], R20 ;  /* 0x0000001408009985 */ /* 0x0007e8000c101b0c */
[----:B------:R3:W-:Y:S02]  /*2f10*/  @!P1 ST.E.64 desc[UR14][R2.64], R22 ;  /* 0x0000001602009985 */ /* 0x0007e4000c101b0e */
.L_x_2:
[----:B---3--:R-:W3:Y:S01]  /*2f20*/  S2R R21, SR_TID.X ;  /* 0x0000000000157919 */ /* 0x008ee20000002100 */
[----:B------:R-:W3:Y:S01]  /*2f30*/  S2UR UR4, SR_CTAID.X ;  /* 0x00000000000479c3 */ /* 0x000ee20000002500 */
[----:B------:R-:W4:Y:S07]  /*2f40*/  LDCU UR5, c[0x0][0x388] ;  /* 0x00007100ff0577ac */ /* 0x000f2e0008000800 */
[----:B------:R-:W3:Y:S01]  /*2f50*/  LDC R20, c[0x0][0x360] ;  /* 0x0000d800ff147b82 */ /* 0x000ee20000000800 */
[----:B----4-:R-:W-:-:S02]  /*2f60*/  IMAD R0, R7, UR5, RZ ;  /* 0x0000000507007c24 */ /* 0x010fc4000f8e02ff */
[----:B---3--:R-:W-:-:S05]  /*2f70*/  IMAD R21, R20, UR4, R21 ;  /* 0x0000000414157c24 */ /* 0x008fca000f8e0215 */
[----:B------:R-:W-:-:S13]  /*2f80*/  ISETP.GE.AND P0, PT, R21, R0, PT ;  /* 0x000000001500720c */ /* 0x000fda0003f06270 */
[----:B------:R-:W-:Y:S05]  /*2f90*/  @P0 EXIT ;  /* 0x000000000000094d */ /* 0x000fea0003800000 */
[----:B------:R-:W3:Y:S01]  /*2fa0*/  LDC.64 R6, c[0x0][0x380] ;  /* 0x0000e000ff067b82 */ /* 0x000ee20000000a00 */
[----:B------:R-:W4:Y:S01]  /*2fb0*/  LDCU UR4, c[0x0][0x370] ;  /* 0x00006e00ff0477ac */ /* 0x000f220008000800 */
[----:B0-2---:R-:W-:Y:S02]  /*2fc0*/  IMAD.MOV.U32 R11, RZ, RZ, RZ ;  /* 0x000000ffff0b7224 */ /* 0x005fe400078e00ff */
[----:B----4-:R-:W-:-:S07]  /*2fd0*/  IMAD R20, R20, UR4, RZ ;  /* 0x0000000414147c24 */ /* 0x010fce000f8e02ff */
.L_x_31:
[----:B0-----:R-:W0:Y:S01]  /*2fe0*/  LDCU UR4, c[0x0][0x38c] ;  /* 0x00007180ff0477ac */ /* 0x001e220008000800 */
[----:B------:R-:W-:Y:S01]  /*2ff0*/  VIADD R22, R11, 0x1 ;  /* 0x000000010b167836 */ /* 0x000fe20000000000 */
[----:B------:R-:W-:Y:S01]  /*3000*/  BSSY.RECONVERGENT B0, `(.L_x_27) ;  /* 0x0000026000007945 */ /* 0x000fe20003800200 */
[----:B------:R-:W-:-:S03]  /*3010*/  IMAD.MOV.U32 R10, RZ, RZ, RZ ;  /* 0x000000ffff0a7224 */ /* 0x000fc600078e00ff */
[----:B0-----:R-:W-:-:S13]  /*3020*/  ISETP.NE.AND P0, PT, R22, UR4, PT ;  /* 0x0000000416007c0c */ /* 0x001fda000bf05270 */
[----:B------:R-:W-:Y:S05]  /*3030*/  @!P0 BRA `(.L_x_28) ;  /* 0x0000000000888947 */ /* 0x000fea0003800000 */
[C---:B-1----:R-:W-:Y:S01]  /*3040*/  R2UR UR4, R12.reuse ;  /* 0x000000000c0472ca */ /* 0x042fe200000e0000 */
[----:B------:R-:W-:Y:S01]  /*3050*/  IMAD.WIDE R2, R11, 0x8, R16 ;  /* 0x000000080b027825 */ /* 0x000fe200078e0210 */
[----:B------:R-:W-:Y:S02]  /*3060*/  R2UR UR5, R13 ;  /* 0x000000000d0572ca */ /* 0x000fe400000e0000 */
[----:B------:R-:W-:Y:S01]  /*3070*/  R2UR UR6, R12 ;  /* 0x000000000c0672ca */ /* 0x000fe200000e0000 */
[----:B------:R-:W-:Y:S01]  /*3080*/  IMAD.WIDE R10, R11, 0x8, R4 ;  /* 0x000000080b0a7825 */ /* 0x000fe200078e0204 */
[----:B------:R-:W-:-:S09]  /*3090*/  R2UR UR7, R13 ;  /* 0x000000000d0772ca */ /* 0x000fd200000e0000 */
[----:B------:R-:W2:Y:S04]  /*30a0*/  LD.E.64 R2, desc[UR4][R2.64] ;  /* 0x0000000402027980 */ /* 0x000ea8000c101b00 */
[----:B------:R-:W2:Y:S01]  /*30b0*/  LD.E.64 R10, desc[UR6][R10.64] ;  /* 0x000000060a0a7980 */ /* 0x000ea2000c101b00 */
[----:B---3--:R-:W-:-:S05]  /*30c0*/  IMAD.WIDE R8, R21, 0x8, R6 ;  /* 0x0000000815087825 */ /* 0x008fca00078e0206 */
[----:B------:R-:W3:Y:S01]  /*30d0*/  LDG.E.64 R14, desc[UR4][R8.64] ;  /* 0x00000004080e7981 */ /* 0x000ee2000c1e1b00 */
[----:B------:R-:W-:Y:S01]  /*30e0*/  IMAD.MOV.U32 R18, RZ, RZ, 0x1 ;  /* 0x00000001ff127424 */ /* 0x000fe200078e00ff */
[----:B------:R-:W-:Y:S01]  /*30f0*/  BSSY.RECONVERGENT B1, `(.L_x_29) ;  /* 0x0000012000017945 */ /* 0x000fe20003800200 */
[----:B--2---:R-:W-:-:S06]  /*3100*/  DADD R32, -R2, R10 ;  /* 0x0000000002207229 */ /* 0x004fcc000000010a */
[----:B------:R-:W0:Y:S01]  /*3110*/  MUFU.RCP64H R19, R33 ;  /* 0x0000002100137308 */ /* 0x000e220000001800 */
[----:B---3--:R-:W-:-:S10]  /*3120*/  DADD R14, R14, -R2 ;  /* 0x000000000e0e7229 */ /* 0x008fd40000000802 */
[----:B------:R-:W-:Y:S01]  /*3130*/  FSETP.GEU.AND P1, PT, |R15|, 6.5827683646048100446e-37, PT ;  /* 0x036000000f00780b */ /* 0x000fe20003f2e200 */
[----:B0-----:R-:W-:-:S08]  /*3140*/  DFMA R24, -R32, R18, 1 ;  /* 0x3ff000002018742b */ /* 0x001fd00000000112 */
[----:B------:R-:W-:-:S08]  /*3150*/  DFMA R24, R24, R24, R24 ;  /* 0x000000181818722b */ /* 0x000fd00000000018 */
[----:B------:R-:W-:-:S08]  /*3160*/  DFMA R24, R18, R24, R18 ;  /* 0x000000181218722b */ /* 0x000fd00000000012 */
[----:B------:R-:W-:-:S08]  /*3170*/  DFMA R18, -R32, R24, 1 ;  /* 0x3ff000002012742b */ /* 0x000fd00000000118 */
[----:B------:R-:W-:-:S08]  /*3180*/  DFMA R18, R24, R18, R24 ;  /* 0x000000121812722b */ /* 0x000fd00000000018 */
[----:B------:R-:W-:-:S08]  /*3190*/  DMUL R2, R14, R18 ;  /* 0x000000120e027228 */ /* 0x000fd00000000000 */
[----:B------:R-:W-:-:S08]  /*31a0*/  DFMA R10, -R32, R2, R14 ;  /* 0x00000002200a722b */ /* 0x000fd0000000010e */
[----:B------:R-:W-:-:S10]  /*31b0*/  DFMA R2, R18, R10, R2 ;  /* 0x0000000a1202722b */ /* 0x000fd40000000002 */
[----:B------:R-:W-:-:S05]  /*31c0*/  FFMA R10, RZ, R33, R3 ;  /* 0x00000021ff0a7223 */ /* 0x000fca0000000003 */
[----:B------:R-:W-:-:S13]  /*31d0*/  FSETP.GT.AND P0, PT, |R10|, 1.469367938527859385e-39, PT ;  /* 0x001000000a00780b */ /* 0x000fda0003f04200 */
[----:B------:R-:W-:Y:S05]  /*31e0*/  @P0 BRA P1, `(.L_x_30) ;  /* 0x0000000000080947 */ /* 0x000fea0000800000 */
[----:B------:R-:W-:-:S07]  /*31f0*/  MOV R30, 0x3210 ;  /* 0x00003210001e7802 */ /* 0x000fce0000000f00 */
[----:B------:R-:W-:Y:S05]  /*3200*/  CALL.REL.NOINC `($__internal_0_$__cuda_sm20_div_rn_f64_full) ;  /* 0x00000000002c7944 */ /* 0x000fea0003c00000 */
.L_x_30:
[----:B------:R-:W-:Y:S05]  /*3210*/  BSYNC.RECONVERGENT B1 ;  /* 0x0000000000017941 */ /* 0x000fea0003800200 */
.L_x_29:
[----:B------:R-:W-:Y:S01]  /*3220*/  R2UR UR4, R12 ;  /* 0x000000000c0472ca */ /* 0x000fe200000e0000 */
[----:B------:R-:W-:Y:S01]  /*3230*/  IMAD.MOV.U32 R10, RZ, RZ, R22 ;  /* 0x000000ffff0a7224 */ /* 0x000fe200078e0016 */
[----:B------:R-:W-:-:S13]  /*3240*/  R2UR UR5, R13 ;  /* 0x000000000d0572ca */ /* 0x000fda00000e0000 */
[----:B------:R0:W-:Y:S02]  /*3250*/  STG.E.64 desc[UR4][R8.64], R2 ;  /* 0x0000000208007986 */ /* 0x0001e4000c101b04 */
.L_x_28:
[----:B------:R-:W-:Y:S05]  /*3260*/  BSYNC.RECONVERGENT B0 ;  /* 0x0000000000007941 */ /* 0x000fea0003800200 */
.L_x_27:
[----:B------:R-:W-:Y:S02]  /*3270*/  IMAD.IADD R21, R20, 0x1, R21 ;  /* 0x0000000114157824 */ /* 0x000fe400078e0215 */
[----:B------:R-:W-:-:S03]  /*3280*/  IMAD.MOV.U32 R11, RZ, RZ, R10 ;  /* 0x000000ffff0b7224 */ /* 0x000fc600078e000a */
[----:B------:R-:W-:-:S13]  /*3290*/  ISETP.GE.AND P0, PT, R21, R0, PT ;  /* 0x000000001500720c */ /* 0x000fda0003f06270 */
[----:B------:R-:W-:Y:S05]  /*32a0*/  @!P0 BRA `(.L_x_31) ;  /* 0xfffffffc004c8947 */ /* 0x000fea000383ffff */
[----:B------:R-:W-:Y:S05]  /*32b0*/  EXIT ;  /* 0x000000000000794d */ /* 0x000fea0003800000 */
        .weak           $__internal_0_$__cuda_sm20_div_rn_f64_full
        .type           $__internal_0_$__cuda_sm20_div_rn_f64_full,@function
        .size           $__internal_0_$__cuda_sm20_div_rn_f64_full,(.L_x_38 - $__internal_0_$__cuda_sm20_div_rn_f64_full)
$__internal_0_$__cuda_sm20_div_rn_f64_full:
[C---:B------:R-:W-:Y:S01]  /*32c0*/  FSETP.GEU.AND P0, PT, |R33|.reuse, 1.469367938527859385e-39, PT ;  /* 0x001000002100780b */ /* 0x040fe20003f0e200 */
[--C-:B------:R-:W-:Y:S01]  /*32d0*/  IMAD.MOV.U32 R10, RZ, RZ, R32.reuse ;  /* 0x000000ffff0a7224 */ /* 0x100fe200078e0020 */
[----:B------:R-:W-:Y:S01]  /*32e0*/  LOP3.LUT R2, R33, 0x800fffff, RZ, 0xc0, !PT ;  /* 0x800fffff21027812 */ /* 0x000fe200078ec0ff */
[----:B------:R-:W-:Y:S01]  /*32f0*/  IMAD.MOV.U32 R11, RZ, RZ, R33 ;  /* 0x000000ffff0b7224 */ /* 0x000fe200078e0021 */
[C---:B------:R-:W-:Y:S01]  /*3300*/  FSETP.GEU.AND P2, PT, |R15|.reuse, 1.469367938527859385e-39, PT ;  /* 0x001000000f00780b */ /* 0x040fe20003f4e200 */
[----:B------:R-:W-:Y:S01]  /*3310*/  IMAD.MOV.U32 R24, RZ, RZ, 0x1 ;  /* 0x00000001ff187424 */ /* 0x000fe200078e00ff */
[----:B------:R-:W-:Y:S01]  /*3320*/  LOP3.LUT R3, R2, 0x3ff00000, RZ, 0xfc, !PT ;  /* 0x3ff0000002037812 */ /* 0x000fe200078efcff */
[----:B------:R-:W-:Y:S01]  /*3330*/  IMAD.MOV.U32 R2, RZ, RZ, R32 ;  /* 0x000000ffff027224 */ /* 0x000fe200078e0020 */
[----:B------:R-:W-:Y:S01]  /*3340*/  LOP3.LUT R31, R15, 0x7ff00000, RZ, 0xc0, !PT ;  /* 0x7ff000000f1f7812 */ /* 0x000fe200078ec0ff */
[----:B------:R-:W-:Y:S01]  /*3350*/  IMAD.MOV.U32 R23, RZ, RZ, 0x1ca00000 ;  /* 0x1ca00000ff177424 */ /* 0x000fe200078e00ff */
[----:B------:R-:W-:Y:S01]  /*3360*/  LOP3.LUT R32, R33, 0x7ff00000, RZ, 0xc0, !PT ;  /* 0x7ff0000021207812 */ /* 0x000fe200078ec0ff */
[----:B------:R-:W-:Y:S02]  /*3370*/  BSSY.RECONVERGENT B2, `(.L_x_32) ;  /* 0x000004e000027945 */ /* 0x000fe40003800200 */
[----:B------:R-:W-:Y:S01]  /*3380*/  @!P0 DMUL R2, R10, 8.98846567431157953865e+307 ;  /* 0x7fe000000a028828 */ /* 0x000fe20000000000 */
[----:B------:R-:W-:Y:S01]  /*3390*/  ISETP.GE.U32.AND P1, PT, R31, R32, PT ;  /* 0x000000201f00720c */ /* 0x000fe20003f26070 */
[----:B------:R-:W-:-:S02]  /*33a0*/  IMAD.MOV.U32 R33, RZ, RZ, R31 ;  /* 0x000000ffff217224 */ /* 0x000fc400078e001f */
[----:B------:R-:W-:Y:S02]  /*33b0*/  @!P2 LOP3.LUT R26, R11, 0x7ff00000, RZ, 0xc0, !PT ;  /* 0x7ff000000b1aa812 */ /* 0x000fe400078ec0ff */
[----:B------:R-:W0:Y:S02]  /*33c0*/  MUFU.RCP64H R25, R3 ;  /* 0x0000000300197308 */ /* 0x000e240000001800 */
[----:B------:R-:W-:Y:S01]  /*33d0*/  @!P2 ISETP.GE.U32.AND P3, PT, R31, R26, PT ;  /* 0x0000001a1f00a20c */ /* 0x000fe20003f66070 */
[----:B------:R-:W-:Y:S01]  /*33e0*/  @!P2 IMAD.MOV.U32 R26, RZ, RZ, RZ ;  /* 0x000000ffff1aa224 */ /* 0x000fe200078e00ff */
[----:B------:R-:W-:Y:S02]  /*33f0*/  @!P0 LOP3.LUT R32, R3, 0x7ff00000, RZ, 0xc0, !PT ;  /* 0x7ff0000003208812 */ /* 0x000fe400078ec0ff */
[----:B------:R-:W-:-:S03]  /*3400*/  @!P2 SEL R27, R23, 0x63400000, !P3 ;  /* 0x63400000171ba807 */ /* 0x000fc60005800000 */
[----:B------:R-:W-:Y:S01]  /*3410*/  VIADD R34, R32, 0xffffffff ;  /* 0xffffffff20227836 */ /* 0x000fe20000000000 */
[----:B------:R-:W-:-:S04]  /*3420*/  @!P2 LOP3.LUT R27, R27, 0x80000000, R15, 0xf8, !PT ;  /* 0x800000001b1ba812 */ /* 0x000fc800078ef80f */
[----:B------:R-:W-:Y:S01]  /*3430*/  @!P2 LOP3.LUT R27, R27, 0x100000, RZ, 0xfc, !PT ;  /* 0x001000001b1ba812 */ /* 0x000fe200078efcff */
[----:B0-----:R-:W-:-:S08]  /*3440*/  DFMA R18, R24, -R2, 1 ;  /* 0x3ff000001812742b */ /* 0x001fd00000000802 */
[----:B------:R-:W-:-:S08]  /*3450*/  DFMA R18, R18, R18, R18 ;  /* 0x000000121212722b */ /* 0x000fd00000000012 */
[----:B------:R-:W-:Y:S01]  /*3460*/  DFMA R24, R24, R18, R24 ;  /* 0x000000121818722b */ /* 0x000fe20000000018 */
[----:B------:R-:W-:Y:S01]  /*3470*/  SEL R19, R23, 0x63400000, !P1 ;  /* 0x6340000017137807 */ /* 0x000fe20004800000 */
[----:B------:R-:W-:-:S03]  /*3480*/  IMAD.MOV.U32 R18, RZ, RZ, R14 ;  /* 0x000000ffff127224 */ /* 0x000fc600078e000e */
[----:B------:R-:W-:-:S03]  /*3490*/  LOP3.LUT R19, R19, 0x800fffff, R15, 0xf8, !PT ;  /* 0x800fffff13137812 */ /* 0x000fc600078ef80f */
[----:B------:R-:W-:-:S03]  /*34a0*/  DFMA R28, R24, -R2, 1 ;  /* 0x3ff00000181c742b */ /* 0x000fc60000000802 */
[----:B------:R-:W-:-:S05]  /*34b0*/  @!P2 DFMA R18, R18, 2, -R26 ;  /* 0x400000001212a82b */ /* 0x000fca000000081a */
[----:B------:R-:W-:-:S05]  /*34c0*/  DFMA R28, R24, R28, R24 ;  /* 0x0000001c181c722b */ /* 0x000fca0000000018 */
[----:B------:R-:W-:-:S03]  /*34d0*/  @!P2 LOP3.LUT R33, R19, 0x7ff00000, RZ, 0xc0, !PT ;  /* 0x7ff000001321a812 */ /* 0x000fc600078ec0ff */
[----:B------:R-:W-:Y:S02]  /*34e0*/  DMUL R24, R28, R18 ;  /* 0x000000121c187228 */ /* 0x000fe40000000000 */
[----:B------:R-:W-:-:S05]  /*34f0*/  VIADD R26, R33, 0xffffffff ;  /* 0xffffffff211a7836 */ /* 0x000fca0000000000 */
[----:B------:R-:W-:Y:S01]  /*3500*/  ISETP.GT.U32.AND P0, PT, R26, 0x7feffffe, PT ;  /* 0x7feffffe1a00780c */ /* 0x000fe20003f04070 */
[----:B------:R-:W-:-:S03]  /*3510*/  DFMA R26, R24, -R2, R18 ;  /* 0x80000002181a722b */ /* 0x000fc60000000012 */
[----:B------:R-:W-:-:S05]  /*3520*/  ISETP.GT.U32.OR P0, PT, R34, 0x7feffffe, P0 ;  /* 0x7feffffe2200780c */ /* 0x000fca0000704470 */
[----:B------:R-:W-:-:S08]  /*3530*/  DFMA R26, R28, R26, R24 ;  /* 0x0000001a1c1a722b */ /* 0x000fd00000000018 */
[----:B------:R-:W-:Y:S05]  /*3540*/  @P0 BRA `(.L_x_33) ;  /* 0x00000000006c0947 */ /* 0x000fea0003800000 */
[----:B------:R-:W-:Y:S01]  /*3550*/  LOP3.LUT R24, R11, 0x7ff00000, RZ, 0xc0, !PT ;  /* 0x7ff000000b187812 */ /* 0x000fe200078ec0ff */
[----:B------:R-:W-:-:S03]  /*3560*/  IMAD.MOV.U32 R28, RZ, RZ, RZ ;  /* 0x000000ffff1c7224 */ /* 0x000fc600078e00ff */
[CC--:B------:R-:W-:Y:S02]  /*3570*/  VIADDMNMX R14, R31.reuse, -R24.reuse, 0xb9600000, !PT ;  /* 0xb96000001f0e7446 */ /* 0x0c0fe40007800918 */
[----:B------:R-:W-:Y:S02]  /*3580*/  ISETP.GE.U32.AND P0, PT, R31, R24, PT ;  /* 0x000000181f00720c */ /* 0x000fe40003f06070 */
[----:B------:R-:W-:Y:S02]  /*3590*/  VIMNMX R14, PT, PT, R14, 0x46a00000, PT ;  /* 0x46a000000e0e7848 */ /* 0x000fe40003fe0100 */
[----:B------:R-:W-:-:S05]  /*35a0*/  SEL R23, R23, 0x63400000, !P0 ;  /* 0x6340000017177807 */ /* 0x000fca0004000000 */
[----:B------:R-:W-:-:S04]  /*35b0*/  IMAD.IADD R14, R14, 0x1, -R23 ;  /* 0x000000010e0e7824 */ /* 0x000fc800078e0a17 */
[----:B------:R-:W-:-:S06]  /*35c0*/  VIADD R29, R14, 0x7fe00000 ;  /* 0x7fe000000e1d7836 */ /* 0x000fcc0000000000 */
[----:B------:R-:W-:-:S10]  /*35d0*/  DMUL R24, R26, R28 ;  /* 0x0000001c1a187228 */ /* 0x000fd40000000000 */
[----:B------:R-:W-:-:S13]  /*35e0*/  FSETP.GTU.AND P0, PT, |R25|, 1.469367938527859385e-39, PT ;  /* 0x001000001900780b */ /* 0x000fda0003f0c200 */
[----:B------:R-:W-:Y:S05]  /*35f0*/  @P0 BRA `(.L_x_34) ;  /* 0x0000000000940947 */ /* 0x000fea0003800000 */
[----:B------:R-:W-:Y:S01]  /*3600*/  DFMA R2, R26, -R2, R18 ;  /* 0x800000021a02722b */ /* 0x000fe20000000012 */
[----:B------:R-:W-:-:S09]  /*3610*/  IMAD.MOV.U32 R28, RZ, RZ, RZ ;  /* 0x000000ffff1c7224 */ /* 0x000fd200078e00ff */
[C---:B------:R-:W-:Y:S02]  /*3620*/  FSETP.NEU.AND P0, PT, R3.reuse, RZ, PT ;  /* 0x000000ff0300720b */ /* 0x040fe40003f0d000 */
[----:B------:R-:W-:-:S04]  /*3630*/  LOP3.LUT R11, R3, 0x80000000, R11, 0x48, !PT ;  /* 0x80000000030b7812 */ /* 0x000fc800078e480b */
[----:B------:R-:W-:-:S07]  /*3640*/  LOP3.LUT R29, R11, R29, RZ, 0xfc, !PT ;  /* 0x0000001d0b1d7212 */ /* 0x000fce00078efcff */
[----:B------:R-:W-:Y:S05]  /*3650*/  @!P0 BRA `(.L_x_34) ;  /* 0x00000000007c8947 */ /* 0x000fea0003800000 */
[----:B------:R-:W-:Y:S02]  /*3660*/  IMAD.MOV R3, RZ, RZ, -R14 ;  /* 0x000000ffff037224 */ /* 0x000fe400078e0a0e */
[----:B------:R-:W-:-:S06]  /*3670*/  IMAD.MOV.U32 R2, RZ, RZ, RZ ;  /* 0x000000ffff027224 */ /* 0x000fcc00078e00ff */
[----:B------:R-:W-:Y:S02]  /*3680*/  DFMA R2, R24, -R2, R26 ;  /* 0x800000021802722b */ /* 0x000fe4000000001a */
[----:B------:R-:W-:-:S04]  /*3690*/  DMUL.RP R26, R26, R28 ;  /* 0x0000001c1a1a7228 */ /* 0x000fc80000008000 */
[----:B------:R-:W-:-:S04]  /*36a0*/  IADD3 R2, PT, PT, -R14, -0x43300000, RZ ;  /* 0xbcd000000e027810 */ /* 0x000fc80007ffe1ff */
[----:B------:R-:W-:Y:S02]  /*36b0*/  FSETP.NEU.AND P0, PT, |R3|, R2, PT ;  /* 0x000000020300720b */ /* 0x000fe40003f0d200 */
[----:B------:R-:W-:Y:S02]  /*36c0*/  LOP3.LUT R11, R27, R11, RZ, 0x3c, !PT ;  /* 0x0000000b1b0b7212 */ /* 0x000fe400078e3cff */
[----:B------:R-:W-:Y:S02]  /*36d0*/  FSEL R24, R26, R24, !P0 ;  /* 0x000000181a187208 */ /* 0x000fe40004000000 */
[----:B------:R-:W-:Y:S01]  /*36e0*/  FSEL R25, R11, R25, !P0 ;  /* 0x000000190b197208 */ /* 0x000fe20004000000 */
[----:B------:R-:W-:Y:S06]  /*36f0*/  BRA `(.L_x_34) ;  /* 0x0000000000547947 */ /* 0x000fec0003800000 */
.L_x_33:
[----:B------:R-:W-:-:S14]  /*3700*/  DSETP.NAN.AND P0, PT, R14, R14, PT ;  /* 0x0000000e0e00722a */ /* 0x000fdc0003f08000 */
[----:B------:R-:W-:Y:S05]  /*3710*/  @P0 BRA `(.L_x_35) ;  /* 0x0000000000440947 */ /* 0x000fea0003800000 */
[----:B------:R-:W-:-:S14]  /*3720*/  DSETP.NAN.AND P0, PT, R10, R10, PT ;  /* 0x0000000a0a00722a */ /* 0x000fdc0003f08000 */
[----:B------:R-:W-:Y:S05]  /*3730*/  @P0 BRA `(.L_x_36) ;  /* 0x0000000000300947 */ /* 0x000fea0003800000 */
[----:B------:R-:W-:Y:S01]  /*3740*/  ISETP.NE.AND P0, PT, R33, R32, PT ;  /* 0x000000202100720c */ /* 0x000fe20003f05270 */
[----:B------:R-:W-:Y:S02]  /*3750*/  IMAD.MOV.U32 R24, RZ, RZ, 0x0 ;  /* 0x00000000ff187424 */ /* 0x000fe400078e00ff */
[----:B------:R-:W-:-:S10]  /*3760*/  IMAD.MOV.U32 R25, RZ, RZ, -0x80000 ;  /* 0xfff80000ff197424 */ /* 0x000fd400078e00ff */
[----:B------:R-:W-:Y:S05]  /*3770*/  @!P0 BRA `(.L_x_34) ;  /* 0x0000000000348947 */ /* 0x000fea0003800000 */
[----:B------:R-:W-:Y:S02]  /*3780*/  ISETP.NE.AND P0, PT, R33, 0x7ff00000, PT ;  /* 0x7ff000002100780c */ /* 0x000fe40003f05270 */
[----:B------:R-:W-:Y:S02]  /*3790*/  LOP3.LUT R25, R15, 0x80000000, R11, 0x48, !PT ;  /* 0x800000000f197812 */ /* 0x000fe400078e480b */
[----:B------:R-:W-:-:S13]  /*37a0*/  ISETP.EQ.OR P0, PT, R32, RZ, !P0 ;  /* 0x000000ff2000720c */ /* 0x000fda0004702670 */
[----:B------:R-:W-:Y:S01]  /*37b0*/  @P0 LOP3.LUT R2, R25, 0x7ff00000, RZ, 0xfc, !PT ;  /* 0x7ff0000019020812 */ /* 0x000fe200078efcff */
[----:B------:R-:W-:Y:S02]  /*37c0*/  @!P0 IMAD.MOV.U32 R24, RZ, RZ, RZ ;  /* 0x000000ffff188224 */ /* 0x000fe400078e00ff */
[----:B------:R-:W-:Y:S02]  /*37d0*/  @P0 IMAD.MOV.U32 R24, RZ, RZ, RZ ;  /* 0x000000ffff180224 */ /* 0x000fe400078e00ff */
[----:B------:R-:W-:Y:S01]  /*37e0*/  @P0 IMAD.MOV.U32 R25, RZ, RZ, R2 ;  /* 0x000000ffff190224 */ /* 0x000fe200078e0002 */
[----:B------:R-:W-:Y:S06]  /*37f0*/  BRA `(.L_x_34) ;  /* 0x0000000000147947 */ /* 0x000fec0003800000 */
.L_x_36:
[----:B------:R-:W-:Y:S01]  /*3800*/  LOP3.LUT R25, R11, 0x80000, RZ, 0xfc, !PT ;  /* 0x000800000b197812 */ /* 0x000fe200078efcff */
[----:B------:R-:W-:Y:S01]  /*3810*/  IMAD.MOV.U32 R24, RZ, RZ, R10 ;  /* 0x000000ffff187224 */ /* 0x000fe200078e000a */
[----:B------:R-:W-:Y:S06]  /*3820*/  BRA `(.L_x_34) ;  /* 0x0000000000087947 */ /* 0x000fec0003800000 */
.L_x_35:
[----:B------:R-:W-:Y:S01]  /*3830*/  LOP3.LUT R25, R15, 0x80000, RZ, 0xfc, !PT ;  /* 0x000800000f197812 */ /* 0x000fe200078efcff */
[----:B------:R-:W-:-:S07]  /*3840*/  IMAD.MOV.U32 R24, RZ, RZ, R14 ;  /* 0x000000ffff187224 */ /* 0x000fce00078e000e */
.L_x_34:
[----:B------:R-:W-:Y:S05]  /*3850*/  BSYNC.RECONVERGENT B2 ;  /* 0x0000000000027941 */ /* 0x000fea0003800200 */
.L_x_32:
[----:B------:R-:W-:Y:S02]  /*3860*/  IMAD.MOV.U32 R31, RZ, RZ, 0x0 ;  /* 0x00000000ff1f7424 */ /* 0x000fe400078e00ff */
[----:B------:R-:W-:Y:S02]  /*3870*/  IMAD.MOV.U32 R2, RZ, RZ, R24 ;  /* 0x000000ffff027224 */ /* 0x000fe400078e0018 */
[----:B------:R-:W-:Y:S01]  /*3880*/  IMAD.MOV.U32 R3, RZ, RZ, R25 ;  /* 0x000000ffff037224 */ /* 0x000fe200078e0019 */
[----:B------:R-:W-:Y:S06]  /*3890*/  RET.REL.NODEC R30 `(_Z22runMinMaxNormalizationPdii) ;  /* 0xffffffc41ed87950 */ /* 0x000fec0003c3ffff */
.L_x_37:
[----:B------:R-:W-:-:S00]  /*38a0*/  BRA `(.L_x_37) ;  /* 0xfffffffc00fc7947 */ /* 0x000fc0000383ffff */
[----:B------:R-:W-:-:S00]  /*38b0*/  NOP ;  /* 0x0000000000007918 */ /* 0x000fc00000000000 */
        /* <DEDUP_REMOVED lines=12> */
.L_x_38:


//--------------------- .nv.shared.reserved.0     --------------------------
	.section	.nv.shared.reserved.0,"aw",@nobits
	.weak		__nv_reservedSMEM_offset_0_alias
	.size		__nv_reservedSMEM_offset_0_alias, 0, 64
	.other		__nv_reservedSMEM_offset_0_alias,@"STO_CUDA_RESERVED_SHARED STV_DEFAULT"
__nv_reservedSMEM_offset_0_alias:
	.zero		0
	.zero		64


//--------------------- .nv.constant0._Z22runMinMaxNormalizationPdii --------------------------
	.section	.nv.constant0._Z22runMinMaxNormalizationPdii,"a",@progbits
	.sectionflags	@""
	.align	4
.nv.constant0._Z22runMinMaxNormalizationPdii:
	.zero		912


//--------------------- SYMBOLS --------------------------

	.type		.nv.reservedSmem.offset0,@object
	.size		.nv.reservedSmem.offset0,0x4
	.type		malloc,@function
